//
// Generated by NVIDIA NVVM Compiler
//
// Compiler Build ID: CL-36424714
// Cuda compilation tools, release 13.0, V13.0.88
// Based on NVVM 20.0.0
//

.version 9.0
.target sm_100
.address_size 64

	// .globl	vector_add
// _ZZ7softmaxE7max_val has been demoted
// _ZZ7softmaxE3sum has been demoted

.visible .entry vector_add(
	.param .u64 .ptr .align 1 vector_add_param_0,
	.param .u64 .ptr .align 1 vector_add_param_1,
	.param .u64 .ptr .align 1 vector_add_param_2,
	.param .u32 vector_add_param_3
)
{
	.reg .pred 	%p<2>;
	.reg .b32 	%r<6>;
	.reg .b32 	%f<4>;
	.reg .b64 	%rd<11>;

	ld.param.u64 	%rd1, [vector_add_param_0];
	ld.param.u64 	%rd2, [vector_add_param_1];
	ld.param.u64 	%rd3, [vector_add_param_2];
	ld.param.u32 	%r2, [vector_add_param_3];
	mov.u32 	%r3, %ctaid.x;
	mov.u32 	%r4, %ntid.x;
	mov.u32 	%r5, %tid.x;
	mad.lo.s32 	%r1, %r3, %r4, %r5;
	setp.ge.s32 	%p1, %r1, %r2;
	@%p1 bra 	$L__BB0_2;
	cvta.to.global.u64 	%rd4, %rd1;
	cvta.to.global.u64 	%rd5, %rd2;
	cvta.to.global.u64 	%rd6, %rd3;
	mul.wide.s32 	%rd7, %r1, 4;
	add.s64 	%rd8, %rd4, %rd7;
	ld.global.f32 	%f1, [%rd8];
	add.s64 	%rd9, %rd5, %rd7;
	ld.global.f32 	%f2, [%rd9];
	add.f32 	%f3, %f1, %f2;
	add.s64 	%rd10, %rd6, %rd7;
	st.global.f32 	[%rd10], %f3;
$L__BB0_2:
	ret;

}
	// .globl	matrix_multiply
.visible .entry matrix_multiply(
	.param .u64 .ptr .align 1 matrix_multiply_param_0,
	.param .u64 .ptr .align 1 matrix_multiply_param_1,
	.param .u64 .ptr .align 1 matrix_multiply_param_2,
	.param .u32 matrix_multiply_param_3,
	.param .u32 matrix_multiply_param_4,
	.param .u32 matrix_multiply_param_5
)
{
	.reg .pred 	%p<13>;
	.reg .b32 	%r<41>;
	.reg .b32 	%f<68>;
	.reg .b64 	%rd<53>;

	ld.param.u64 	%rd7, [matrix_multiply_param_0];
	ld.param.u64 	%rd8, [matrix_multiply_param_1];
	ld.param.u64 	%rd6, [matrix_multiply_param_2];
	ld.param.u32 	%r20, [matrix_multiply_param_3];
	ld.param.u32 	%r18, [matrix_multiply_param_4];
	ld.param.u32 	%r19, [matrix_multiply_param_5];
	cvta.to.global.u64 	%rd1, %rd8;
	cvta.to.global.u64 	%rd2, %rd7;
	mov.u32 	%r21, %ctaid.y;
	mov.u32 	%r22, %ntid.y;
	mov.u32 	%r23, %tid.y;
	mad.lo.s32 	%r1, %r21, %r22, %r23;
	mov.u32 	%r24, %ctaid.x;
	mov.u32 	%r25, %ntid.x;
	mov.u32 	%r26, %tid.x;
	mad.lo.s32 	%r2, %r24, %r25, %r26;
	setp.ge.s32 	%p1, %r1, %r20;
	setp.ge.s32 	%p2, %r2, %r18;
	or.pred  	%p3, %p1, %p2;
	@%p3 bra 	$L__BB1_14;
	setp.lt.s32 	%p4, %r19, 1;
	mov.f32 	%f67, 0f00000000;
	@%p4 bra 	$L__BB1_13;
	mul.lo.s32 	%r3, %r19, %r1;
	and.b32  	%r4, %r19, 7;
	setp.lt.u32 	%p5, %r19, 8;
	mov.f32 	%f67, 0f00000000;
	mov.b32 	%r39, 0;
	@%p5 bra 	$L__BB1_5;
	and.b32  	%r39, %r19, 2147483640;
	neg.s32 	%r37, %r39;
	shl.b32 	%r7, %r18, 3;
	mul.wide.u32 	%rd9, %r3, 4;
	add.s64 	%rd10, %rd9, %rd2;
	add.s64 	%rd52, %rd10, 16;
	mov.f32 	%f67, 0f00000000;
	mul.wide.s32 	%rd13, %r18, 4;
	mov.u32 	%r36, %r2;
$L__BB1_4:
	.pragma "nounroll";
	ld.global.f32 	%f17, [%rd52+-16];
	mul.wide.s32 	%rd11, %r36, 4;
	add.s64 	%rd12, %rd1, %rd11;
	ld.global.f32 	%f18, [%rd12];
	fma.rn.f32 	%f19, %f17, %f18, %f67;
	ld.global.f32 	%f20, [%rd52+-12];
	add.s64 	%rd14, %rd12, %rd13;
	ld.global.f32 	%f21, [%rd14];
	fma.rn.f32 	%f22, %f20, %f21, %f19;
	ld.global.f32 	%f23, [%rd52+-8];
	add.s64 	%rd15, %rd14, %rd13;
	ld.global.f32 	%f24, [%rd15];
	fma.rn.f32 	%f25, %f23, %f24, %f22;
	ld.global.f32 	%f26, [%rd52+-4];
	add.s64 	%rd16, %rd15, %rd13;
	ld.global.f32 	%f27, [%rd16];
	fma.rn.f32 	%f28, %f26, %f27, %f25;
	ld.global.f32 	%f29, [%rd52];
	add.s64 	%rd17, %rd16, %rd13;
	ld.global.f32 	%f30, [%rd17];
	fma.rn.f32 	%f31, %f29, %f30, %f28;
	ld.global.f32 	%f32, [%rd52+4];
	add.s64 	%rd18, %rd17, %rd13;
	ld.global.f32 	%f33, [%rd18];
	fma.rn.f32 	%f34, %f32, %f33, %f31;
	ld.global.f32 	%f35, [%rd52+8];
	add.s64 	%rd19, %rd18, %rd13;
	ld.global.f32 	%f36, [%rd19];
	fma.rn.f32 	%f37, %f35, %f36, %f34;
	ld.global.f32 	%f38, [%rd52+12];
	add.s64 	%rd20, %rd19, %rd13;
	ld.global.f32 	%f39, [%rd20];
	fma.rn.f32 	%f67, %f38, %f39, %f37;
	add.s32 	%r37, %r37, 8;
	add.s32 	%r36, %r36, %r7;
	add.s64 	%rd52, %rd52, 32;
	setp.ne.s32 	%p6, %r37, 0;
	@%p6 bra 	$L__BB1_4;
$L__BB1_5:
	setp.eq.s32 	%p7, %r4, 0;
	@%p7 bra 	$L__BB1_13;
	and.b32  	%r13, %r19, 3;
	setp.lt.u32 	%p8, %r4, 4;
	@%p8 bra 	$L__BB1_8;
	add.s32 	%r28, %r39, %r3;
	mul.wide.u32 	%rd21, %r28, 4;
	add.s64 	%rd22, %rd2, %rd21;
	ld.global.f32 	%f41, [%rd22];
	mad.lo.s32 	%r29, %r39, %r18, %r2;
	mul.wide.s32 	%rd23, %r29, 4;
	add.s64 	%rd24, %rd1, %rd23;
	ld.global.f32 	%f42, [%rd24];
	fma.rn.f32 	%f43, %f41, %f42, %f67;
	cvt.u64.u32 	%rd25, %r3;
	cvt.u64.u32 	%rd26, %r39;
	add.s64 	%rd27, %rd26, %rd25;
	shl.b64 	%rd28, %rd27, 2;
	add.s64 	%rd29, %rd2, %rd28;
	ld.global.f32 	%f44, [%rd29+4];
	mul.wide.s32 	%rd30, %r18, 4;
	add.s64 	%rd31, %rd24, %rd30;
	ld.global.f32 	%f45, [%rd31];
	fma.rn.f32 	%f46, %f44, %f45, %f43;
	ld.global.f32 	%f47, [%rd29+8];
	add.s64 	%rd32, %rd31, %rd30;
	ld.global.f32 	%f48, [%rd32];
	fma.rn.f32 	%f49, %f47, %f48, %f46;
	ld.global.f32 	%f50, [%rd29+12];
	add.s64 	%rd33, %rd32, %rd30;
	ld.global.f32 	%f51, [%rd33];
	fma.rn.f32 	%f67, %f50, %f51, %f49;
	add.s32 	%r39, %r39, 4;
$L__BB1_8:
	setp.eq.s32 	%p9, %r13, 0;
	@%p9 bra 	$L__BB1_13;
	setp.eq.s32 	%p10, %r13, 1;
	@%p10 bra 	$L__BB1_11;
	add.s32 	%r30, %r39, %r3;
	mul.wide.u32 	%rd34, %r30, 4;
	add.s64 	%rd35, %rd2, %rd34;
	ld.global.f32 	%f53, [%rd35];
	mad.lo.s32 	%r31, %r39, %r18, %r2;
	mul.wide.s32 	%rd36, %r31, 4;
	add.s64 	%rd37, %rd1, %rd36;
	ld.global.f32 	%f54, [%rd37];
	fma.rn.f32 	%f55, %f53, %f54, %f67;
	cvt.u64.u32 	%rd38, %r3;
	cvt.u64.u32 	%rd39, %r39;
	add.s64 	%rd40, %rd39, %rd38;
	shl.b64 	%rd41, %rd40, 2;
	add.s64 	%rd42, %rd2, %rd41;
	ld.global.f32 	%f56, [%rd42+4];
	mul.wide.s32 	%rd43, %r18, 4;
	add.s64 	%rd44, %rd37, %rd43;
	ld.global.f32 	%f57, [%rd44];
	fma.rn.f32 	%f67, %f56, %f57, %f55;
	add.s32 	%r39, %r39, 2;
$L__BB1_11:
	and.b32  	%r32, %r19, 1;
	setp.eq.b32 	%p11, %r32, 1;
	not.pred 	%p12, %p11;
	@%p12 bra 	$L__BB1_13;
	add.s32 	%r33, %r39, %r3;
	mul.wide.u32 	%rd45, %r33, 4;
	add.s64 	%rd46, %rd2, %rd45;
	ld.global.f32 	%f58, [%rd46];
	mad.lo.s32 	%r34, %r39, %r18, %r2;
	mul.wide.s32 	%rd47, %r34, 4;
	add.s64 	%rd48, %rd1, %rd47;
	ld.global.f32 	%f59, [%rd48];
	fma.rn.f32 	%f67, %f58, %f59, %f67;
$L__BB1_13:
	mad.lo.s32 	%r35, %r18, %r1, %r2;
	cvta.to.global.u64 	%rd49, %rd6;
	mul.wide.s32 	%rd50, %r35, 4;
	add.s64 	%rd51, %rd49, %rd50;
	st.global.f32 	[%rd51], %f67;
$L__BB1_14:
	ret;

}
	// .globl	relu_activation
.visible .entry relu_activation(
	.param .u64 .ptr .align 1 relu_activation_param_0,
	.param .u32 relu_activation_param_1
)
{
	.reg .pred 	%p<2>;
	.reg .b32 	%r<6>;
	.reg .b32 	%f<3>;
	.reg .b64 	%rd<5>;

	ld.param.u64 	%rd1, [relu_activation_param_0];
	ld.param.u32 	%r2, [relu_activation_param_1];
	mov.u32 	%r3, %ctaid.x;
	mov.u32 	%r4, %ntid.x;
	mov.u32 	%r5, %tid.x;
	mad.lo.s32 	%r1, %r3, %r4, %r5;
	setp.ge.s32 	%p1, %r1, %r2;
	@%p1 bra 	$L__BB2_2;
	cvta.to.global.u64 	%rd2, %rd1;
	mul.wide.s32 	%rd3, %r1, 4;
	add.s64 	%rd4, %rd2, %rd3;
	ld.global.f32 	%f1, [%rd4];
	max.f32 	%f2, %f1, 0f00000000;
	st.global.f32 	[%rd4], %f2;
$L__BB2_2:
	ret;

}
	// .globl	softmax
.visible .entry softmax(
	.param .u64 .ptr .align 1 softmax_param_0,
	.param .u64 .ptr .align 1 softmax_param_1,
	.param .u32 softmax_param_2
)
{
	.reg .pred 	%p<14>;
	.reg .b32 	%r<18>;
	.reg .b32 	%f<42>;
	.reg .b64 	%rd<11>;
	// demoted variable
	.shared .align 4 .f32 _ZZ7softmaxE7max_val;
	// demoted variable
	.shared .align 4 .f32 _ZZ7softmaxE3sum;
	ld.param.u64 	%rd3, [softmax_param_0];
	ld.param.u64 	%rd4, [softmax_param_1];
	ld.param.u32 	%r8, [softmax_param_2];
	cvta.to.global.u64 	%rd1, %rd4;
	cvta.to.global.u64 	%rd5, %rd3;
	mov.u32 	%r9, %ctaid.x;
	mov.u32 	%r17, %ntid.x;
	mov.u32 	%r2, %tid.x;
	mad.lo.s32 	%r3, %r9, %r17, %r2;
	setp.ge.s32 	%p1, %r3, %r8;
	mul.wide.s32 	%rd6, %r3, 4;
	add.s64 	%rd2, %rd5, %rd6;
	mov.f32 	%f36, 0fFF800000;
	@%p1 bra 	$L__BB3_2;
	ld.global.f32 	%f36, [%rd2];
$L__BB3_2:
	setp.lt.u32 	%p2, %r17, 2;
	@%p2 bra 	$L__BB3_7;
	mov.u32 	%r16, %r17;
$L__BB3_4:
	shr.u32 	%r5, %r16, 1;
	setp.ge.u32 	%p3, %r2, %r5;
	@%p3 bra 	$L__BB3_6;
	mov.b32 	%r10, %f36;
	shfl.sync.down.b32	%r11|%p4, %r10, %r5, 31, -1;
	mov.b32 	%f14, %r11;
	max.f32 	%f36, %f36, %f14;
$L__BB3_6:
	setp.gt.u32 	%p5, %r16, 3;
	mov.u32 	%r16, %r5;
	@%p5 bra 	$L__BB3_4;
$L__BB3_7:
	setp.ne.s32 	%p6, %r2, 0;
	@%p6 bra 	$L__BB3_9;
	st.shared.f32 	[_ZZ7softmaxE7max_val], %f36;
$L__BB3_9:
	setp.ge.s32 	%p7, %r3, %r8;
	bar.sync 	0;
	mov.f32 	%f40, 0f00000000;
	@%p7 bra 	$L__BB3_11;
	ld.global.f32 	%f16, [%rd2];
	ld.shared.f32 	%f17, [_ZZ7softmaxE7max_val];
	sub.f32 	%f18, %f16, %f17;
	fma.rn.f32 	%f19, %f18, 0f3BBB989D, 0f3F000000;
	cvt.sat.f32.f32 	%f20, %f19;
	mov.f32 	%f21, 0f4B400001;
	mov.f32 	%f22, 0f437C0000;
	fma.rm.f32 	%f23, %f20, %f22, %f21;
	add.f32 	%f24, %f23, 0fCB40007F;
	neg.f32 	%f25, %f24;
	fma.rn.f32 	%f26, %f18, 0f3FB8AA3B, %f25;
	fma.rn.f32 	%f27, %f18, 0f32A57060, %f26;
	mov.b32 	%r12, %f23;
	shl.b32 	%r13, %r12, 23;
	mov.b32 	%f28, %r13;
	ex2.approx.ftz.f32 	%f29, %f27;
	mul.f32 	%f40, %f29, %f28;
	add.s64 	%rd8, %rd1, %rd6;
	st.global.f32 	[%rd8], %f40;
$L__BB3_11:
	setp.lt.u32 	%p8, %r17, 2;
	@%p8 bra 	$L__BB3_15;
$L__BB3_12:
	shr.u32 	%r7, %r17, 1;
	setp.ge.u32 	%p9, %r2, %r7;
	@%p9 bra 	$L__BB3_14;
	mov.b32 	%r14, %f40;
	shfl.sync.down.b32	%r15|%p10, %r14, %r7, 31, -1;
	mov.b32 	%f30, %r15;
	add.f32 	%f40, %f40, %f30;
$L__BB3_14:
	setp.gt.u32 	%p11, %r17, 3;
	mov.u32 	%r17, %r7;
	@%p11 bra 	$L__BB3_12;
$L__BB3_15:
	setp.ne.s32 	%p12, %r2, 0;
	@%p12 bra 	$L__BB3_17;
	st.shared.f32 	[_ZZ7softmaxE3sum], %f40;
$L__BB3_17:
	setp.ge.s32 	%p13, %r3, %r8;
	bar.sync 	0;
	@%p13 bra 	$L__BB3_19;
	add.s64 	%rd10, %rd1, %rd6;
	ld.global.f32 	%f31, [%rd10];
	ld.shared.f32 	%f32, [_ZZ7softmaxE3sum];
	div.rn.f32 	%f33, %f31, %f32;
	st.global.f32 	[%rd10], %f33;
$L__BB3_19:
	ret;

}


// ===== COMPILED SASS (sm_100) =====

	.target	sm_100

	.elftype	@"ET_EXEC"


//--------------------- .note.nv.tkinfo           --------------------------
	.section	.note.nv.tkinfo,"",@"SHT_NOTE"
	.sectionflags	@"SHF_NOTE_NV_TKINFO"
	.tkinfo
        /*0018*/ 	.word	0x00000002
        /*0030*/ 	.string	""
        /*0030*/ 	.string	"ptxas"
        /*0030*/ 	.string	"Cuda compilation tools, release 13.0, V13.0.88"
        /*0030*/ 	.string	"Build cuda_13.0.r13.0/compiler.36424714_0"
        /*0030*/ 	.string	"-arch sm_100 -m 64 "



//--------------------- .note.nv.cuinfo           --------------------------
	.section	.note.nv.cuinfo,"",@"SHT_NOTE"
	.sectionflags	@"SHF_NOTE_NV_CUINFO"
        /*0018*/ 	.short	0x0002
        /*001a*/ 	.short	0x0064
        /*001c*/ 	.short	0x0082
	.zero		2


//--------------------- .nv.info                  --------------------------
	.section	.nv.info,"",@"SHT_CUDA_INFO"
	.align	4


	//----- nvinfo : EIATTR_REGCOUNT
	.align		4
        /*0000*/ 	.byte	0x04, 0x2f
        /*0002*/ 	.short	(.L_1 - .L_0)
	.align		4
.L_0:
        /*0004*/ 	.word	index@(vector_add)
        /*0008*/ 	.word	0x0000000c


	//----- nvinfo : EIATTR_FRAME_SIZE
	.align		4
.L_1:
        /*000c*/ 	.byte	0x04, 0x11
        /*000e*/ 	.short	(.L_3 - .L_2)
	.align		4
.L_2:
        /*0010*/ 	.word	index@(vector_add)
        /*0014*/ 	.word	0x00000000


	//----- nvinfo : EIATTR_REGCOUNT
	.align		4
.L_3:
        /*0018*/ 	.byte	0x04, 0x2f
        /*001a*/ 	.short	(.L_5 - .L_4)
	.align		4
.L_4:
        /*001c*/ 	.word	index@(matrix_multiply)
        /*0020*/ 	.word	0x00000020


	//----- nvinfo : EIATTR_FRAME_SIZE
	.align		4
.L_5:
        /*0024*/ 	.byte	0x04, 0x11
        /*0026*/ 	.short	(.L_7 - .L_6)
	.align		4
.L_6:
        /*0028*/ 	.word	index@(matrix_multiply)
        /*002c*/ 	.word	0x00000000


	//----- nvinfo : EIATTR_REGCOUNT
	.align		4
.L_7:
        /*0030*/ 	.byte	0x04, 0x2f
        /*0032*/ 	.short	(.L_9 - .L_8)
	.align		4
.L_8:
        /*0034*/ 	.word	index@(relu_activation)
        /*0038*/ 	.word	0x00000008


	//----- nvinfo : EIATTR_FRAME_SIZE
	.align		4
.L_9:
        /*003c*/ 	.byte	0x04, 0x11
        /*003e*/ 	.short	(.L_11 - .L_10)
	.align		4
.L_10:
        /*0040*/ 	.word	index@(relu_activation)
        /*0044*/ 	.word	0x00000000


	//----- nvinfo : EIATTR_REGCOUNT
	.align		4
.L_11:
        /*0048*/ 	.byte	0x04, 0x2f
        /*004a*/ 	.short	(.L_13 - .L_12)
	.align		4
.L_12:
        /*004c*/ 	.word	index@(softmax)
        /*0050*/ 	.word	0x00000010


	//----- nvinfo : EIATTR_FRAME_SIZE
	.align		4
.L_13:
        /*0054*/ 	.byte	0x04, 0x11
        /*0056*/ 	.short	(.L_15 - .L_14)
	.align		4
.L_14:
        /*0058*/ 	.word	index@($__internal_0_$__cuda_sm3x_div_rn_noftz_f32_slowpath)
        /*005c*/ 	.word	0x00000000


	//----- nvinfo : EIATTR_FRAME_SIZE
	.align		4
.L_15:
        /*0060*/ 	.byte	0x04, 0x11
        /*0062*/ 	.short	(.L_17 - .L_16)
	.align		4
.L_16:
        /*0064*/ 	.word	index@(softmax)
        /*0068*/ 	.word	0x00000000


	//----- nvinfo : EIATTR_MIN_STACK_SIZE
	.align		4
.L_17:
        /*006c*/ 	.byte	0x04, 0x12
        /*006e*/ 	.short	(.L_19 - .L_18)
	.align		4
.L_18:
        /*0070*/ 	.word	index@(softmax)
        /*0074*/ 	.word	0x00000000


	//----- nvinfo : EIATTR_MIN_STACK_SIZE
	.align		4
.L_19:
        /*0078*/ 	.byte	0x04, 0x12
        /*007a*/ 	.short	(.L_21 - .L_20)
	.align		4
.L_20:
        /*007c*/ 	.word	index@(relu_activation)
        /*0080*/ 	.word	0x00000000


	//----- nvinfo : EIATTR_MIN_STACK_SIZE
	.align		4
.L_21:
        /*0084*/ 	.byte	0x04, 0x12
        /*0086*/ 	.short	(.L_23 - .L_22)
	.align		4
.L_22:
        /*0088*/ 	.word	index@(matrix_multiply)
        /*008c*/ 	.word	0x00000000


	//----- nvinfo : EIATTR_MIN_STACK_SIZE
	.align		4
.L_23:
        /*0090*/ 	.byte	0x04, 0x12
        /*0092*/ 	.short	(.L_25 - .L_24)
	.align		4
.L_24:
        /*0094*/ 	.word	index@(vector_add)
        /*0098*/ 	.word	0x00000000
.L_25:


//--------------------- .nv.compat                --------------------------
	.section	.nv.compat,"",@"SHT_CUDA_COMPAT_INFO"
	.align	4
        /*0000*/ 	.byte	0x02, 0x09, 0x00, 0x00, 0x02, 0x02, 0x01, 0x00, 0x02, 0x05, 0x05, 0x00, 0x03, 0x07, 0x01, 0x01
        /*0010*/ 	.byte	0x02, 0x03, 0x00, 0x00, 0x02, 0x06, 0x01, 0x00, 0x04, 0x0b, 0x08, 0x00, 0x01, 0x00, 0x00, 0x00
        /*0020*/ 	.byte	0x00, 0x00, 0x00, 0x00


//--------------------- .nv.info.softmax          --------------------------
	.section	.nv.info.softmax,"",@"SHT_CUDA_INFO"
	.sectionflags	@""
	.align	4


	//----- nvinfo : EIATTR_CUDA_API_VERSION
	.align		4
        /*0000*/ 	.byte	0x04, 0x37
        /*0002*/ 	.short	(.L_27 - .L_26)
.L_26:
        /*0004*/ 	.word	0x00000082


	//----- nvinfo : EIATTR_KPARAM_INFO
	.align		4
.L_27:
        /*0008*/ 	.byte	0x04, 0x17
        /*000a*/ 	.short	(.L_29 - .L_28)
.L_28:
        /*000c*/ 	.word	0x00000000
        /*0010*/ 	.short	0x0002
        /*0012*/ 	.short	0x0010
        /*0014*/ 	.byte	0x00, 0xf0, 0x11, 0x00


	//----- nvinfo : EIATTR_KPARAM_INFO
	.align		4
.L_29:
        /*0018*/ 	.byte	0x04, 0x17
        /*001a*/ 	.short	(.L_31 - .L_30)
.L_30:
        /*001c*/ 	.word	0x00000000
        /*0020*/ 	.short	0x0001
        /*0022*/ 	.short	0x0008
        /*0024*/ 	.byte	0x00, 0xf5, 0x21, 0x00


	//----- nvinfo : EIATTR_KPARAM_INFO
	.align		4
.L_31:
        /*0028*/ 	.byte	0x04, 0x17
        /*002a*/ 	.short	(.L_33 - .L_32)
.L_32:
        /*002c*/ 	.word	0x00000000
        /*0030*/ 	.short	0x0000
        /*0032*/ 	.short	0x0000
        /*0034*/ 	.byte	0x00, 0xf5, 0x21, 0x00


	//----- nvinfo : EIATTR_SPARSE_MMA_MASK
	.align		4
.L_33:
        /*0038*/ 	.byte	0x03, 0x50
        /*003a*/ 	.short	0x0000


	//----- nvinfo : EIATTR_MAXREG_COUNT
	.align		4
        /*003c*/ 	.byte	0x03, 0x1b
        /*003e*/ 	.short	0x00ff


	//----- nvinfo : EIATTR_NUM_BARRIERS
	.align		4
        /*0040*/ 	.byte	0x02, 0x4c
        /*0042*/ 	.byte	0x01
	.zero		1


	//----- nvinfo : EIATTR_MERCURY_ISA_VERSION
	.align		4
        /*0044*/ 	.byte	0x03, 0x5f
        /*0046*/ 	.short	0x0101


	//----- nvinfo : EIATTR_COOP_GROUP_MASK_REGIDS
	.align		4
        /*0048*/ 	.byte	0x04, 0x29
        /*004a*/ 	.short	(.L_35 - .L_34)


	//   ....[0]....
.L_34:
        /*004c*/ 	.word	0xffffffff


	//   ....[1]....
        /*0050*/ 	.word	0xffffffff


	//----- nvinfo : EIATTR_COOP_GROUP_INSTR_OFFSETS
	.align		4
.L_35:
        /*0054*/ 	.byte	0x04, 0x28
        /*0056*/ 	.short	(.L_37 - .L_36)


	//   ....[0]....
.L_36:
        /*0058*/ 	.word	0x00000170


	//   ....[1]....
        /*005c*/ 	.word	0x00000420


	//----- nvinfo : EIATTR_VRC_CTA_INIT_COUNT
	.align		4
.L_37:
        /*0060*/ 	.byte	0x02, 0x4a
	.zero		1
	.zero		1


	//----- nvinfo : EIATTR_EXIT_INSTR_OFFSETS
	.align		4
        /*0064*/ 	.byte	0x04, 0x1c
        /*0066*/ 	.short	(.L_39 - .L_38)


	//   ....[0]....
.L_38:
        /*0068*/ 	.word	0x000004f0


	//   ....[1]....
        /*006c*/ 	.word	0x00000650


	//----- nvinfo : EIATTR_CRS_STACK_SIZE
	.align		4
.L_39:
        /*0070*/ 	.byte	0x04, 0x1e
        /*0072*/ 	.short	(.L_41 - .L_40)
.L_40:
        /*0074*/ 	.word	0x00000000


	//----- nvinfo : EIATTR_CBANK_PARAM_SIZE
	.align		4
.L_41:
        /*0078*/ 	.byte	0x03, 0x19
        /*007a*/ 	.short	0x0014


	//----- nvinfo : EIATTR_PARAM_CBANK
	.align		4
        /*007c*/ 	.byte	0x04, 0x0a
        /*007e*/ 	.short	(.L_43 - .L_42)
	.align		4
.L_42:
        /*0080*/ 	.word	index@(.nv.constant0.softmax)
        /*0084*/ 	.short	0x0380
        /*0086*/ 	.short	0x0014


	//----- nvinfo : EIATTR_SW_WAR
	.align		4
.L_43:
        /*0088*/ 	.byte	0x04, 0x36
        /*008a*/ 	.short	(.L_45 - .L_44)
.L_44:
        /*008c*/ 	.word	0x00000008
.L_45:


//--------------------- .nv.info.relu_activation  --------------------------
	.section	.nv.info.relu_activation,"",@"SHT_CUDA_INFO"
	.sectionflags	@""
	.align	4


	//----- nvinfo : EIATTR_CUDA_API_VERSION
	.align		4
        /*0000*/ 	.byte	0x04, 0x37
        /*0002*/ 	.short	(.L_47 - .L_46)
.L_46:
        /*0004*/ 	.word	0x00000082


	//----- nvinfo : EIATTR_KPARAM_INFO
	.align		4
.L_47:
        /*0008*/ 	.byte	0x04, 0x17
        /*000a*/ 	.short	(.L_49 - .L_48)
.L_48:
        /*000c*/ 	.word	0x00000000
        /*0010*/ 	.short	0x0001
        /*0012*/ 	.short	0x0008
        /*0014*/ 	.byte	0x00, 0xf0, 0x11, 0x00


	//----- nvinfo : EIATTR_KPARAM_INFO
	.align		4
.L_49:
        /*0018*/ 	.byte	0x04, 0x17
        /*001a*/ 	.short	(.L_51 - .L_50)
.L_50:
        /*001c*/ 	.word	0x00000000
        /*0020*/ 	.short	0x0000
        /*0022*/ 	.short	0x0000
        /*0024*/ 	.byte	0x00, 0xf5, 0x21, 0x00


	//----- nvinfo : EIATTR_SPARSE_MMA_MASK
	.align		4
.L_51:
        /*0028*/ 	.byte	0x03, 0x50
        /*002a*/ 	.short	0x0000


	//----- nvinfo : EIATTR_MAXREG_COUNT
	.align		4
        /*002c*/ 	.byte	0x03, 0x1b
        /*002e*/ 	.short	0x00ff


	//----- nvinfo : EIATTR_MERCURY_ISA_VERSION
	.align		4
        /*0030*/ 	.byte	0x03, 0x5f
        /*0032*/ 	.short	0x0101


	//----- nvinfo : EIATTR_VRC_CTA_INIT_COUNT
	.align		4
        /*0034*/ 	.byte	0x02, 0x4a
	.zero		1
	.zero		1


	//----- nvinfo : EIATTR_EXIT_INSTR_OFFSETS
	.align		4
        /*0038*/ 	.byte	0x04, 0x1c
        /*003a*/ 	.short	(.L_53 - .L_52)


	//   ....[0]....
.L_52:
        /*003c*/ 	.word	0x00000070


	//   ....[1]....
        /*0040*/ 	.word	0x000000e0


	//----- nvinfo : EIATTR_CBANK_PARAM_SIZE
	.align		4
.L_53:
        /*0044*/ 	.byte	0x03, 0x19
        /*0046*/ 	.short	0x000c


	//----- nvinfo : EIATTR_PARAM_CBANK
	.align		4
        /*0048*/ 	.byte	0x04, 0x0a
        /*004a*/ 	.short	(.L_55 - .L_54)
	.align		4
.L_54:
        /*004c*/ 	.word	index@(.nv.constant0.relu_activation)
        /*0050*/ 	.short	0x0380
        /*0052*/ 	.short	0x000c


	//----- nvinfo : EIATTR_SW_WAR
	.align		4
.L_55:
        /*0054*/ 	.byte	0x04, 0x36
        /*0056*/ 	.short	(.L_57 - .L_56)
.L_56:
        /*0058*/ 	.word	0x00000008
.L_57:


//--------------------- .nv.info.matrix_multiply  --------------------------
	.section	.nv.info.matrix_multiply,"",@"SHT_CUDA_INFO"
	.sectionflags	@""
	.align	4


	//----- nvinfo : EIATTR_CUDA_API_VERSION
	.align		4
        /*0000*/ 	.byte	0x04, 0x37
        /*0002*/ 	.short	(.L_59 - .L_58)
.L_58:
        /*0004*/ 	.word	0x00000082


	//----- nvinfo : EIATTR_KPARAM_INFO
	.align		4
.L_59:
        /*0008*/ 	.byte	0x04, 0x17
        /*000a*/ 	.short	(.L_61 - .L_60)
.L_60:
        /*000c*/ 	.word	0x00000000
        /*0010*/ 	.short	0x0005
        /*0012*/ 	.short	0x0020
        /*0014*/ 	.byte	0x00, 0xf0, 0x11, 0x00


	//----- nvinfo : EIATTR_KPARAM_INFO
	.align		4
.L_61:
        /*0018*/ 	.byte	0x04, 0x17
        /*001a*/ 	.short	(.L_63 - .L_62)
.L_62:
        /*001c*/ 	.word	0x00000000
        /*0020*/ 	.short	0x0004
        /*0022*/ 	.short	0x001c
        /*0024*/ 	.byte	0x00, 0xf0, 0x11, 0x00


	//----- nvinfo : EIATTR_KPARAM_INFO
	.align		4
.L_63:
        /*0028*/ 	.byte	0x04, 0x17
        /*002a*/ 	.short	(.L_65 - .L_64)
.L_64:
        /*002c*/ 	.word	0x00000000
        /*0030*/ 	.short	0x0003
        /*0032*/ 	.short	0x0018
        /*0034*/ 	.byte	0x00, 0xf0, 0x11, 0x00


	//----- nvinfo : EIATTR_KPARAM_INFO
	.align		4
.L_65:
        /*0038*/ 	.byte	0x04, 0x17
        /*003a*/ 	.short	(.L_67 - .L_66)
.L_66:
        /*003c*/ 	.word	0x00000000
        /*0040*/ 	.short	0x0002
        /*0042*/ 	.short	0x0010
        /*0044*/ 	.byte	0x00, 0xf5, 0x21, 0x00


	//----- nvinfo : EIATTR_KPARAM_INFO
	.align		4
.L_67:
        /*0048*/ 	.byte	0x04, 0x17
        /*004a*/ 	.short	(.L_69 - .L_68)
.L_68:
        /*004c*/ 	.word	0x00000000
        /*0050*/ 	.short	0x0001
        /*0052*/ 	.short	0x0008
        /*0054*/ 	.byte	0x00, 0xf5, 0x21, 0x00


	//----- nvinfo : EIATTR_KPARAM_INFO
	.align		4
.L_69:
        /*0058*/ 	.byte	0x04, 0x17
        /*005a*/ 	.short	(.L_71 - .L_70)
.L_70:
        /*005c*/ 	.word	0x00000000
        /*0060*/ 	.short	0x0000
        /*0062*/ 	.short	0x0000
        /*0064*/ 	.byte	0x00, 0xf5, 0x21, 0x00


	//----- nvinfo : EIATTR_SPARSE_MMA_MASK
	.align		4
.L_71:
        /*0068*/ 	.byte	0x03, 0x50
        /*006a*/ 	.short	0x0000


	//----- nvinfo : EIATTR_MAXREG_COUNT
	.align		4
        /*006c*/ 	.byte	0x03, 0x1b
        /*006e*/ 	.short	0x00ff


	//----- nvinfo : EIATTR_MERCURY_ISA_VERSION
	.align		4
        /*0070*/ 	.byte	0x03, 0x5f
        /*0072*/ 	.short	0x0101


	//----- nvinfo : EIATTR_VRC_CTA_INIT_COUNT
	.align		4
        /*0074*/ 	.byte	0x02, 0x4a
	.zero		1
	.zero		1


	//----- nvinfo : EIATTR_EXIT_INSTR_OFFSETS
	.align		4
        /*0078*/ 	.byte	0x04, 0x1c
        /*007a*/ 	.short	(.L_73 - .L_72)


	//   ....[0]....
.L_72:
        /*007c*/ 	.word	0x000000c0


	//   ....[1]....
        /*0080*/ 	.word	0x000008e0


	//----- nvinfo : EIATTR_CBANK_PARAM_SIZE
	.align		4
.L_73:
        /*0084*/ 	.byte	0x03, 0x19
        /*0086*/ 	.short	0x0024


	//----- nvinfo : EIATTR_PARAM_CBANK
	.align		4
        /*0088*/ 	.byte	0x04, 0x0a
        /*008a*/ 	.short	(.L_75 - .L_74)
	.align		4
.L_74:
        /*008c*/ 	.word	index@(.nv.constant0.matrix_multiply)
        /*0090*/ 	.short	0x0380
        /*0092*/ 	.short	0x0024


	//----- nvinfo : EIATTR_SW_WAR
	.align		4
.L_75:
        /*0094*/ 	.byte	0x04, 0x36
        /*0096*/ 	.short	(.L_77 - .L_76)
.L_76:
        /*0098*/ 	.word	0x00000008
.L_77:


//--------------------- .nv.info.vector_add       --------------------------
	.section	.nv.info.vector_add,"",@"SHT_CUDA_INFO"
	.sectionflags	@""
	.align	4


	//----- nvinfo : EIATTR_CUDA_API_VERSION
	.align		4
        /*0000*/ 	.byte	0x04, 0x37
        /*0002*/ 	.short	(.L_79 - .L_78)
.L_78:
        /*0004*/ 	.word	0x00000082


	//----- nvinfo : EIATTR_KPARAM_INFO
	.align		4
.L_79:
        /*0008*/ 	.byte	0x04, 0x17
        /*000a*/ 	.short	(.L_81 - .L_80)
.L_80:
        /*000c*/ 	.word	0x00000000
        /*0010*/ 	.short	0x0003
        /*0012*/ 	.short	0x0018
        /*0014*/ 	.byte	0x00, 0xf0, 0x11, 0x00


	//----- nvinfo : EIATTR_KPARAM_INFO
	.align		4
.L_81:
        /*0018*/ 	.byte	0x04, 0x17
        /*001a*/ 	.short	(.L_83 - .L_82)
.L_82:
        /*001c*/ 	.word	0x00000000
        /*0020*/ 	.short	0x0002
        /*0022*/ 	.short	0x0010
        /*0024*/ 	.byte	0x00, 0xf5, 0x21, 0x00


	//----- nvinfo : EIATTR_KPARAM_INFO
	.align		4
.L_83:
        /*0028*/ 	.byte	0x04, 0x17
        /*002a*/ 	.short	(.L_85 - .L_84)
.L_84:
        /*002c*/ 	.word	0x00000000
        /*0030*/ 	.short	0x0001
        /*0032*/ 	.short	0x0008
        /*0034*/ 	.byte	0x00, 0xf5, 0x21, 0x00


	//----- nvinfo : EIATTR_KPARAM_INFO
	.align		4
.L_85:
        /*0038*/ 	.byte	0x04, 0x17
        /*003a*/ 	.short	(.L_87 - .L_86)
.L_86:
        /*003c*/ 	.word	0x00000000
        /*0040*/ 	.short	0x0000
        /*0042*/ 	.short	0x0000
        /*0044*/ 	.byte	0x00, 0xf5, 0x21, 0x00


	//----- nvinfo : EIATTR_SPARSE_MMA_MASK
	.align		4
.L_87:
        /*0048*/ 	.byte	0x03, 0x50
        /*004a*/ 	.short	0x0000


	//----- nvinfo : EIATTR_MAXREG_COUNT
	.align		4
        /*004c*/ 	.byte	0x03, 0x1b
        /*004e*/ 	.short	0x00ff


	//----- nvinfo : EIATTR_MERCURY_ISA_VERSION
	.align		4
        /*0050*/ 	.byte	0x03, 0x5f
        /*0052*/ 	.short	0x0101


	//----- nvinfo : EIATTR_VRC_CTA_INIT_COUNT
	.align		4
        /*0054*/ 	.byte	0x02, 0x4a
	.zero		1
	.zero		1


	//----- nvinfo : EIATTR_EXIT_INSTR_OFFSETS
	.align		4
        /*0058*/ 	.byte	0x04, 0x1c
        /*005a*/ 	.short	(.L_89 - .L_88)


	//   ....[0]....
.L_88:
        /*005c*/ 	.word	0x00000070


	//   ....[1]....
        /*0060*/ 	.word	0x00000130


	//----- nvinfo : EIATTR_CBANK_PARAM_SIZE
	.align		4
.L_89:
        /*0064*/ 	.byte	0x03, 0x19
        /*0066*/ 	.short	0x001c


	//----- nvinfo : EIATTR_PARAM_CBANK
	.align		4
        /*0068*/ 	.byte	0x04, 0x0a
        /*006a*/ 	.short	(.L_91 - .L_90)
	.align		4
.L_90:
        /*006c*/ 	.word	index@(.nv.constant0.vector_add)
        /*0070*/ 	.short	0x0380
        /*0072*/ 	.short	0x001c


	//----- nvinfo : EIATTR_SW_WAR
	.align		4
.L_91:
        /*0074*/ 	.byte	0x04, 0x36
        /*0076*/ 	.short	(.L_93 - .L_92)
.L_92:
        /*0078*/ 	.word	0x00000008
.L_93:


//--------------------- .nv.callgraph             --------------------------
	.section	.nv.callgraph,"",@"SHT_CUDA_CALLGRAPH"
	.align	4
	.sectionentsize	8
	.align		4
        /*0000*/ 	.word	0x00000000
	.align		4
        /*0004*/ 	.word	0xffffffff
	.align		4
        /*0008*/ 	.word	0x00000000
	.align		4
        /*000c*/ 	.word	0xfffffffe
	.align		4
        /*0010*/ 	.word	0x00000000
	.align		4
        /*0014*/ 	.word	0xfffffffd
	.align		4
        /*0018*/ 	.word	0x00000000
	.align		4
        /*001c*/ 	.word	0xfffffffc


//--------------------- .text.softmax             --------------------------
	.section	.text.softmax,"ax",@progbits
	.align	128
        .global         softmax
        .type           softmax,@function
        .size           softmax,(.L_x_31 - softmax)
        .other          softmax,@"STO_CUDA_ENTRY STV_DEFAULT"
softmax:
.text.softmax:
[----:B------:R-:W-:Y:S01]  /*0000*/  LDC R1, c[0x0][0x37c] ;  /* 0x0000df00ff017b82 */ /* 0x000fe20000000800 */
[----:B------:R-:W0:Y:S07]  /*0010*/  S2R R2, SR_TID.X ;  /* 0x0000000000027919 */ /* 0x000e2e0000002100 */
[----:B------:R-:W0:Y:S01]  /*0020*/  S2UR UR4, SR_CTAID.X ;  /* 0x00000000000479c3 */ /* 0x000e220000002500 */
[----:B------:R-:W1:Y:S01]  /*0030*/  LDCU UR5, c[0x0][0x390] ;  /* 0x00007200ff0577ac */ /* 0x000e620008000800 */
[----:B------:R-:W-:Y:S01]  /*0040*/  BSSY.RECONVERGENT B0, `(.L_x_0) ;  /* 0x000000b000007945 */ /* 0x000fe20003800200 */
[----:B------:R-:W-:Y:S01]  /*0050*/  IMAD.MOV.U32 R6, RZ, RZ, -0x800000 ;  /* 0xff800000ff067424 */ /* 0x000fe200078e00ff */
[----:B------:R-:W2:Y:S04]  /*0060*/  LDCU.64 UR6, c[0x0][0x358] ;  /* 0x00006b00ff0677ac */ /* 0x000ea80008000a00 */
[----:B------:R-:W0:Y:S08]  /*0070*/  LDC R3, c[0x0][0x360] ;  /* 0x0000d800ff037b82 */ /* 0x000e300000000800 */
[----:B------:R-:W3:Y:S01]  /*0080*/  LDC.64 R4, c[0x0][0x380] ;  /* 0x0000e000ff047b82 */ /* 0x000ee20000000a00 */
[C---:B0-----:R-:W-:Y:S01]  /*0090*/  IMAD R0, R3.reuse, UR4, R2 ;  /* 0x0000000403007c24 */ /* 0x041fe2000f8e0202 */
[----:B------:R-:W-:-:S04]  /*00a0*/  ISETP.GE.U32.AND P1, PT, R3, 0x2, PT ;  /* 0x000000020300780c */ /* 0x000fc80003f26070 */
[C---:B-1----:R-:W-:Y:S01]  /*00b0*/  ISETP.GE.AND P0, PT, R0.reuse, UR5, PT ;  /* 0x0000000500007c0c */ /* 0x042fe2000bf06270 */
[----:B---3--:R-:W-:-:S12]  /*00c0*/  IMAD.WIDE R4, R0, 0x4, R4 ;  /* 0x0000000400047825 */ /* 0x008fd800078e0204 */
[----:B--2---:R-:W-:Y:S05]  /*00d0*/  @P0 BRA `(.L_x_1) ;  /* 0x0000000000040947 */ /* 0x004fea0003800000 */
[----:B------:R0:W5:Y:S02]  /*00e0*/  LDG.E R6, desc[UR6][R4.64] ;  /* 0x0000000604067981 */ /* 0x000164000c1e1900 */
.L_x_1:
[----:B------:R-:W-:Y:S05]  /*00f0*/  BSYNC.RECONVERGENT B0 ;  /* 0x0000000000007941 */ /* 0x000fea0003800200 */
.L_x_0:
[----:B------:R-:W-:Y:S05]  /*0100*/  @!P1 BRA `(.L_x_2) ;  /* 0x0000000000289947 */ /* 0x000fea0003800000 */
[----:B------:R-:W-:-:S07]  /*0110*/  IMAD.MOV.U32 R7, RZ, RZ, R3 ;  /* 0x000000ffff077224 */ /* 0x000fce00078e0003 */
.L_x_4:
[----:B------:R-:W-:Y:S02]  /*0120*/  SHF.R.U32.HI R9, RZ, 0x1, R7 ;  /* 0x00000001ff097819 */ /* 0x000fe40000011607 */
[----:B------:R-:W-:Y:S02]  /*0130*/  ISETP.GT.U32.AND P1, PT, R7, 0x3, PT ;  /* 0x000000030700780c */ /* 0x000fe40003f24070 */
[----:B------:R-:W-:-:S13]  /*0140*/  ISETP.GE.U32.AND P0, PT, R2, R9, PT ;  /* 0x000000090200720c */ /* 0x000fda0003f06070 */
[----:B------:R-:W-:Y:S05]  /*0150*/  @P0 BRA `(.L_x_3) ;  /* 0x00000000000c0947 */ /* 0x000fea0003800000 */
[----:B------:R-:W-:Y:S05]  /*0160*/  WARPSYNC.ALL ;  /* 0x0000000000007948 */ /* 0x000fea0003800000 */
[----:B-----5:R-:W1:Y:S02]  /*0170*/  SHFL.DOWN PT, R7, R6, R9, 0x1f ;  /* 0x08001f0906077589 */ /* 0x020e6400000e0000 */
[----:B-1----:R-:W-:-:S07]  /*0180*/  FMNMX R6, R6, R7, !PT ;  /* 0x0000000706067209 */ /* 0x002fce0007800000 */
.L_x_3:
[----:B------:R-:W-:Y:S01]  /*0190*/  IMAD.MOV.U32 R7, RZ, RZ, R9 ;  /* 0x000000ffff077224 */ /* 0x000fe200078e0009 */
[----:B------:R-:W-:Y:S06]  /*01a0*/  @P1 BRA `(.L_x_4) ;  /* 0xfffffffc00dc1947 */ /* 0x000fec000383ffff */
.L_x_2:
[----:B------:R-:W-:Y:S01]  /*01b0*/  ISETP.NE.AND P0, PT, R2, RZ, PT ;  /* 0x000000ff0200720c */ /* 0x000fe20003f05270 */
[----:B------:R-:W1:Y:S01]  /*01c0*/  LDCU UR4, c[0x0][0x390] ;  /* 0x00007200ff0477ac */ /* 0x000e620008000800 */
[----:B------:R-:W-:-:S11]  /*01d0*/  IMAD.MOV.U32 R9, RZ, RZ, RZ ;  /* 0x000000ffff097224 */ /* 0x000fd600078e00ff */
[----:B------:R-:W2:Y:S01]  /*01e0*/  @!P0 S2R R8, SR_CgaCtaId ;  /* 0x0000000000088919 */ /* 0x000ea20000008800 */
[----:B------:R-:W-:Y:S02]  /*01f0*/  @!P0 MOV R7, 0x400 ;  /* 0x0000040000078802 */ /* 0x000fe40000000f00 */
[----:B-1----:R-:W-:Y:S01]  /*0200*/  ISETP.GE.AND P1, PT, R0, UR4, PT ;  /* 0x0000000400007c0c */ /* 0x002fe2000bf26270 */
[----:B------:R-:W-:Y:S05]  /*0210*/  WARPSYNC.ALL ;  /* 0x0000000000007948 */ /* 0x000fea0003800000 */
[----:B------:R-:W-:Y:S01]  /*0220*/  BSSY.RECONVERGENT B0, `(.L_x_5) ;  /* 0x0000019000007945 */ /* 0x000fe20003800200 */
[----:B--2---:R-:W-:-:S05]  /*0230*/  @!P0 LEA R7, R8, R7, 0x18 ;  /* 0x0000000708078211 */ /* 0x004fca00078ec0ff */
[----:B-----5:R1:W-:Y:S01]  /*0240*/  @!P0 STS [R7], R6 ;  /* 0x0000000607008388 */ /* 0x0203e20000000800 */
[----:B------:R-:W-:Y:S01]  /*0250*/  BAR.SYNC.DEFER_BLOCKING 0x0 ;  /* 0x0000000000007b1d */ /* 0x000fe20000010000 */
[----:B------:R-:W-:-:S05]  /*0260*/  ISETP.GE.U32.AND P0, PT, R3, 0x2, PT ;  /* 0x000000020300780c */ /* 0x000fca0003f06070 */
[----:B------:R-:W-:Y:S08]  /*0270*/  @P1 BRA `(.L_x_6) ;  /* 0x00000000004c1947 */ /* 0x000ff00003800000 */
[----:B0-----:R-:W2:Y:S01]  /*0280*/  LDG.E R4, desc[UR6][R4.64] ;  /* 0x0000000604047981 */ /* 0x001ea2000c1e1900 */
[----:B------:R-:W0:Y:S01]  /*0290*/  S2UR UR5, SR_CgaCtaId ;  /* 0x00000000000579c3 */ /* 0x000e220000008800 */
[----:B------:R-:W-:Y:S01]  /*02a0*/  UMOV UR4, 0x400 ;  /* 0x0000040000047882 */ /* 0x000fe20000000000 */
[----:B-1----:R-:W-:Y:S02]  /*02b0*/  IMAD.MOV.U32 R6, RZ, RZ, 0x3bbb989d ;  /* 0x3bbb989dff067424 */ /* 0x002fe400078e00ff */
[----:B------:R-:W-:Y:S01]  /*02c0*/  IMAD.MOV.U32 R9, RZ, RZ, 0x437c0000 ;  /* 0x437c0000ff097424 */ /* 0x000fe200078e00ff */
[----:B0-----:R-:W-:-:S09]  /*02d0*/  ULEA UR4, UR5, UR4, 0x18 ;  /* 0x0000000405047291 */ /* 0x001fd2000f8ec0ff */
[----:B------:R-:W2:Y:S02]  /*02e0*/  LDS R7, [UR4] ;  /* 0x00000004ff077984 */ /* 0x000ea40008000800 */
[----:B--2---:R-:W-:Y:S02]  /*02f0*/  FADD R7, R4, -R7 ;  /* 0x8000000704077221 */ /* 0x004fe40000000000 */
[----:B------:R-:W0:Y:S02]  /*0300*/  LDC.64 R4, c[0x0][0x388] ;  /* 0x0000e200ff047b82 */ /* 0x000e240000000a00 */
[----:B------:R-:W-:-:S04]  /*0310*/  FFMA.SAT R6, R7, R6, 0.5 ;  /* 0x3f00000007067423 */ /* 0x000fc80000002006 */
[----:B------:R-:W-:-:S04]  /*0320*/  FFMA.RM R6, R6, R9, 12582913 ;  /* 0x4b40000106067423 */ /* 0x000fc80000004009 */
[C---:B------:R-:W-:Y:S01]  /*0330*/  FADD R8, R6.reuse, -12583039 ;  /* 0xcb40007f06087421 */ /* 0x040fe20000000000 */
[----:B------:R-:W-:-:S03]  /*0340*/  IMAD.SHL.U32 R6, R6, 0x800000, RZ ;  /* 0x0080000006067824 */ /* 0x000fc600078e00ff */
[----:B------:R-:W-:-:S04]  /*0350*/  FFMA R8, R7, 1.4426950216293334961, -R8 ;  /* 0x3fb8aa3b07087823 */ /* 0x000fc80000000808 */
[----:B------:R-:W-:-:S04]  /*0360*/  FFMA R8, R7, 1.925963033500011079e-08, R8 ;  /* 0x32a5706007087823 */ /* 0x000fc80000000008 */
[----:B------:R-:W1:Y:S01]  /*0370*/  MUFU.EX2 R9, R8 ;  /* 0x0000000800097308 */ /* 0x000e620000000800 */
[----:B0-----:R-:W-:-:S04]  /*0380*/  IMAD.WIDE R4, R0, 0x4, R4 ;  /* 0x0000000400047825 */ /* 0x001fc800078e0204 */
[----:B-1----:R-:W-:-:S05]  /*0390*/  FMUL R9, R6, R9 ;  /* 0x0000000906097220 */ /* 0x002fca0000400000 */
[----:B------:R2:W-:Y:S02]  /*03a0*/  STG.E desc[UR6][R4.64], R9 ;  /* 0x0000000904007986 */ /* 0x0005e4000c101906 */
.L_x_6:
[----:B------:R-:W-:Y:S05]  /*03b0*/  BSYNC.RECONVERGENT B0 ;  /* 0x0000000000007941 */ /* 0x000fea0003800200 */
.L_x_5:
[----:B------:R-:W-:Y:S05]  /*03c0*/  @!P0 BRA `(.L_x_7) ;  /* 0x0000000000248947 */ /* 0x000fea0003800000 */
.L_x_9:
[----:B0-2---:R-:W-:Y:S02]  /*03d0*/  SHF.R.U32.HI R5, RZ, 0x1, R3 ;  /* 0x00000001ff057819 */ /* 0x005fe40000011603 */
[----:B------:R-:W-:Y:S02]  /*03e0*/  ISETP.GT.U32.AND P1, PT, R3, 0x3, PT ;  /* 0x000000030300780c */ /* 0x000fe40003f24070 */
[----:B------:R-:W-:-:S13]  /*03f0*/  ISETP.GE.U32.AND P0, PT, R2, R5, PT ;  /* 0x000000050200720c */ /* 0x000fda0003f06070 */
[----:B------:R-:W-:Y:S05]  /*0400*/  @P0 BRA `(.L_x_8) ;  /* 0x00000000000c0947 */ /* 0x000fea0003800000 */
[----:B------:R-:W-:Y:S05]  /*0410*/  WARPSYNC.ALL ;  /* 0x0000000000007948 */ /* 0x000fea0003800000 */
[----:B------:R-:W0:Y:S02]  /*0420*/  SHFL.DOWN PT, R4, R9, R5, 0x1f ;  /* 0x08001f0509047589 */ /* 0x000e2400000e0000 */
[----:B0-----:R-:W-:-:S07]  /*0430*/  FADD R9, R9, R4 ;  /* 0x0000000409097221 */ /* 0x001fce0000000000 */
.L_x_8:
[----:B------:R-:W-:Y:S01]  /*0440*/  IMAD.MOV.U32 R3, RZ, RZ, R5 ;  /* 0x000000ffff037224 */ /* 0x000fe200078e0005 */
[----:B------:R-:W-:Y:S06]  /*0450*/  @P1 BRA `(.L_x_9) ;  /* 0xfffffffc00dc1947 */ /* 0x000fec000383ffff */
.L_x_7:
[----:B------:R-:W-:Y:S01]  /*0460*/  ISETP.NE.AND P0, PT, R2, RZ, PT ;  /* 0x000000ff0200720c */ /* 0x000fe20003f05270 */
[----:B------:R-:W3:-:S12]  /*0470*/  LDCU UR4, c[0x0][0x390] ;  /* 0x00007200ff0477ac */ /* 0x000ed80008000800 */
[----:B------:R-:W4:Y:S01]  /*0480*/  @!P0 S2R R3, SR_CgaCtaId ;  /* 0x0000000000038919 */ /* 0x000f220000008800 */
[----:B------:R-:W-:Y:S02]  /*0490*/  @!P0 MOV R2, 0x400 ;  /* 0x0000040000028802 */ /* 0x000fe40000000f00 */
[----:B---3--:R-:W-:Y:S01]  /*04a0*/  ISETP.GE.AND P1, PT, R0, UR4, PT ;  /* 0x0000000400007c0c */ /* 0x008fe2000bf26270 */
[----:B------:R-:W-:Y:S05]  /*04b0*/  WARPSYNC.ALL ;  /* 0x0000000000007948 */ /* 0x000fea0003800000 */
[----:B----4-:R-:W-:-:S05]  /*04c0*/  @!P0 LEA R2, R3, R2, 0x18 ;  /* 0x0000000203028211 */ /* 0x010fca00078ec0ff */
[----:B------:R3:W-:Y:S01]  /*04d0*/  @!P0 STS [R2+0x4], R9 ;  /* 0x0000040902008388 */ /* 0x0007e20000000800 */
[----:B------:R-:W-:Y:S06]  /*04e0*/  BAR.SYNC.DEFER_BLOCKING 0x0 ;  /* 0x0000000000007b1d */ /* 0x000fec0000010000 */
[----:B------:R-:W-:Y:S05]  /*04f0*/  @P1 EXIT ;  /* 0x000000000000194d */ /* 0x000fea0003800000 */
[----:B0-2---:R-:W0:Y:S02]  /*0500*/  LDC.64 R4, c[0x0][0x388] ;  /* 0x0000e200ff047b82 */ /* 0x005e240000000a00 */
[----:B0-----:R-:W-:-:S05]  /*0510*/  IMAD.WIDE R4, R0, 0x4, R4 ;  /* 0x0000000400047825 */ /* 0x001fca00078e0204 */
[----:B------:R-:W2:Y:S01]  /*0520*/  LDG.E R0, desc[UR6][R4.64] ;  /* 0x0000000604007981 */ /* 0x000ea2000c1e1900 */
[----:B------:R-:W0:Y:S01]  /*0530*/  S2UR UR5, SR_CgaCtaId ;  /* 0x00000000000579c3 */ /* 0x000e220000008800 */
[----:B------:R-:W-:Y:S01]  /*0540*/  UMOV UR4, 0x400 ;  /* 0x0000040000047882 */ /* 0x000fe20000000000 */
[----:B------:R-:W-:Y:S01]  /*0550*/  BSSY.RECONVERGENT B0, `(.L_x_10) ;  /* 0x000000e000007945 */ /* 0x000fe20003800200 */
[----:B0-----:R-:W-:-:S09]  /*0560*/  ULEA UR4, UR5, UR4, 0x18 ;  /* 0x0000000405047291 */ /* 0x001fd2000f8ec0ff */
[----:B------:R-:W3:Y:S02]  /*0570*/  LDS R3, [UR4+0x4] ;  /* 0x00000404ff037984 */ /* 0x000ee40008000800 */
[----:B---3--:R-:W1:Y:S02]  /*0580*/  MUFU.RCP R2, R3 ;  /* 0x0000000300027308 */ /* 0x008e640000001000 */
[----:B-1----:R-:W-:-:S04]  /*0590*/  FFMA R7, -R3, R2, 1 ;  /* 0x3f80000003077423 */ /* 0x002fc80000000102 */
[----:B------:R-:W-:Y:S02]  /*05a0*/  FFMA R7, R2, R7, R2 ;  /* 0x0000000702077223 */ /* 0x000fe40000000002 */
[----:B--2---:R-:W0:Y:S02]  /*05b0*/  FCHK P0, R0, R3 ;  /* 0x0000000300007302 */ /* 0x004e240000000000 */
[----:B------:R-:W-:-:S04]  /*05c0*/  FFMA R2, R0, R7, RZ ;  /* 0x0000000700027223 */ /* 0x000fc800000000ff */
[----:B------:R-:W-:-:S04]  /*05d0*/  FFMA R6, -R3, R2, R0 ;  /* 0x0000000203067223 */ /* 0x000fc80000000100 */
[----:B------:R-:W-:Y:S01]  /*05e0*/  FFMA R7, R7, R6, R2 ;  /* 0x0000000607077223 */ /* 0x000fe20000000002 */
[----:B0-----:R-:W-:Y:S06]  /*05f0*/  @!P0 BRA `(.L_x_11) ;  /* 0x00000000000c8947 */ /* 0x001fec0003800000 */
[----:B------:R-:W-:-:S07]  /*0600*/  MOV R2, 0x620 ;  /* 0x0000062000027802 */ /* 0x000fce0000000f00 */
[----:B------:R-:W-:Y:S05]  /*0610*/  CALL.REL.NOINC `($__internal_0_$__cuda_sm3x_div_rn_noftz_f32_slowpath) ;  /* 0x0000000000107944 */ /* 0x000fea0003c00000 */
[----:B------:R-:W-:-:S07]  /*0620*/  IMAD.MOV.U32 R7, RZ, RZ, R0 ;  /* 0x000000ffff077224 */ /* 0x000fce00078e0000 */
.L_x_11:
[----:B------:R-:W-:Y:S05]  /*0630*/  BSYNC.RECONVERGENT B0 ;  /* 0x0000000000007941 */ /* 0x000fea0003800200 */
.L_x_10:
[----:B------:R-:W-:Y:S01]  /*0640*/  STG.E desc[UR6][R4.64], R7 ;  /* 0x0000000704007986 */ /* 0x000fe2000c101906 */
[----:B------:R-:W-:Y:S05]  /*0650*/  EXIT ;  /* 0x000000000000794d */ /* 0x000fea0003800000 */
        .weak           $__internal_0_$__cuda_sm3x_div_rn_noftz_f32_slowpath
        .type           $__internal_0_$__cuda_sm3x_div_rn_noftz_f32_slowpath,@function
        .size           $__internal_0_$__cuda_sm3x_div_rn_noftz_f32_slowpath,(.L_x_31 - $__internal_0_$__cuda_sm3x_div_rn_noftz_f32_slowpath)
$__internal_0_$__cuda_sm3x_div_rn_noftz_f32_slowpath:
[--C-:B------:R-:W-:Y:S01]  /*0660*/  SHF.R.U32.HI R7, RZ, 0x17, R3.reuse ;  /* 0x00000017ff077819 */ /* 0x100fe20000011603 */
[----:B------:R-:W-:Y:S01]  /*0670*/  BSSY.RECONVERGENT B1, `(.L_x_12) ;  /* 0x0000064000017945 */ /* 0x000fe20003800200 */
[--C-:B------:R-:W-:Y:S01]  /*0680*/  SHF.R.U32.HI R6, RZ, 0x17, R0.reuse ;  /* 0x00000017ff067819 */ /* 0x100fe20000011600 */
[----:B------:R-:W-:Y:S01]  /*0690*/  IMAD.MOV.U32 R8, RZ, RZ, R0 ;  /* 0x000000ffff087224 */ /* 0x000fe200078e0000 */
[----:B------:R-:W-:Y:S01]  /*06a0*/  LOP3.LUT R7, R7, 0xff, RZ, 0xc0, !PT ;  /* 0x000000ff07077812 */ /* 0x000fe200078ec0ff */
[----:B------:R-:W-:Y:S01]  /*06b0*/  IMAD.MOV.U32 R9, RZ, RZ, R3 ;  /* 0x000000ffff097224 */ /* 0x000fe200078e0003 */
[----:B------:R-:W-:-:S03]  /*06c0*/  LOP3.LUT R6, R6, 0xff, RZ, 0xc0, !PT ;  /* 0x000000ff06067812 */ /* 0x000fc600078ec0ff */
[----:B------:R-:W-:Y:S02]  /*06d0*/  VIADD R12, R7, 0xffffffff ;  /* 0xffffffff070c7836 */ /* 0x000fe40000000000 */
[----:B------:R-:W-:-:S03]  /*06e0*/  VIADD R11, R6, 0xffffffff ;  /* 0xffffffff060b7836 */ /* 0x000fc60000000000 */
[----:B------:R-:W-:-:S04]  /*06f0*/  ISETP.GT.U32.AND P0, PT, R12, 0xfd, PT ;  /* 0x000000fd0c00780c */ /* 0x000fc80003f04070 */
[----:B------:R-:W-:-:S13]  /*0700*/  ISETP.GT.U32.OR P0, PT, R11, 0xfd, P0 ;  /* 0x000000fd0b00780c */ /* 0x000fda0000704470 */
[----:B------:R-:W-:Y:S01]  /*0710*/  @!P0 IMAD.MOV.U32 R10, RZ, RZ, RZ ;  /* 0x000000ffff0a8224 */ /* 0x000fe200078e00ff */
[----:B------:R-:W-:Y:S06]  /*0720*/  @!P0 BRA `(.L_x_13) ;  /* 0x00000000005c8947 */ /* 0x000fec0003800000 */
[----:B------:R-:W-:Y:S02]  /*0730*/  FSETP.GTU.FTZ.AND P0, PT, |R0|, +INF , PT ;  /* 0x7f8000000000780b */ /* 0x000fe40003f1c200 */
[----:B------:R-:W-:-:S04]  /*0740*/  FSETP.GTU.FTZ.AND P1, PT, |R3|, +INF , PT ;  /* 0x7f8000000300780b */ /* 0x000fc80003f3c200 */
[----:B------:R-:W-:-:S13]  /*0750*/  PLOP3.LUT P0, PT, P0, P1, PT, 0xf8, 0x8f ;  /* 0x00000000008f781c */ /* 0x000fda0000703f70 */
[----:B------:R-:W-:Y:S05]  /*0760*/  @P0 BRA `(.L_x_14) ;  /* 0x00000004004c0947 */ /* 0x000fea0003800000 */
[----:B------:R-:W-:-:S13]  /*0770*/  LOP3.LUT P0, RZ, R9, 0x7fffffff, R8, 0xc8, !PT ;  /* 0x7fffffff09ff7812 */ /* 0x000fda000780c808 */
[----:B------:R-:W-:Y:S05]  /*0780*/  @!P0 BRA `(.L_x_15) ;  /* 0x00000004003c8947 */ /* 0x000fea0003800000 */
[C---:B------:R-:W-:Y:S02]  /*0790*/  FSETP.NEU.FTZ.AND P2, PT, |R0|.reuse, +INF , PT ;  /* 0x7f8000000000780b */ /* 0x040fe40003f5d200 */
[----:B------:R-:W-:Y:S02]  /*07a0*/  FSETP.NEU.FTZ.AND P1, PT, |R3|, +INF , PT ;  /* 0x7f8000000300780b */ /* 0x000fe40003f3d200 */
[----:B------:R-:W-:-:S11]  /*07b0*/  FSETP.NEU.FTZ.AND P0, PT, |R0|, +INF , PT ;  /* 0x7f8000000000780b */ /* 0x000fd60003f1d200 */
[----:B------:R-:W-:Y:S05]  /*07c0*/  @!P1 BRA !P2, `(.L_x_15) ;  /* 0x00000004002c9947 */ /* 0x000fea0005000000 */
[----:B------:R-:W-:-:S04]  /*07d0*/  LOP3.LUT P2, RZ, R8, 0x7fffffff, RZ, 0xc0, !PT ;  /* 0x7fffffff08ff7812 */ /* 0x000fc8000784c0ff */
[----:B------:R-:W-:-:S13]  /*07e0*/  PLOP3.LUT P1, PT, P1, P2, PT, 0x2f, 0xf2 ;  /* 0x0000000000f2781c */ /* 0x000fda0000f24577 */
[----:B------:R-:W-:Y:S05]  /*07f0*/  @P1 BRA `(.L_x_16) ;  /* 0x0000000400181947 */ /* 0x000fea0003800000 */
[----:B------:R-:W-:-:S04]  /*0800*/  LOP3.LUT P1, RZ, R9, 0x7fffffff, RZ, 0xc0, !PT ;  /* 0x7fffffff09ff7812 */ /* 0x000fc8000782c0ff */
[----:B------:R-:W-:-:S13]  /*0810*/  PLOP3.LUT P0, PT, P0, P1, PT, 0x2f, 0xf2 ;  /* 0x0000000000f2781c */ /* 0x000fda0000702577 */
[----:B------:R-:W-:Y:S05]  /*0820*/  @P0 BRA `(.L_x_17) ;  /* 0x0000000400000947 */ /* 0x000fea0003800000 */
[----:B------:R-:W-:Y:S02]  /*0830*/  ISETP.GE.AND P0, PT, R11, RZ, PT ;  /* 0x000000ff0b00720c */ /* 0x000fe40003f06270 */
[----:B------:R-:W-:-:S11]  /*0840*/  ISETP.GE.AND P1, PT, R12, RZ, PT ;  /* 0x000000ff0c00720c */ /* 0x000fd60003f26270 */
[----:B------:R-:W-:Y:S02]  /*0850*/  @P0 IMAD.MOV.U32 R10, RZ, RZ, RZ ;  /* 0x000000ffff0a0224 */ /* 0x000fe400078e00ff */
[----:B------:R-:W-:Y:S01]  /*0860*/  @!P0 FFMA R8, R0, 1.84467440737095516160e+19, RZ ;  /* 0x5f80000000088823 */ /* 0x000fe200000000ff */
[----:B------:R-:W-:Y:S02]  /*0870*/  @!P0 IMAD.MOV.U32 R10, RZ, RZ, -0x40 ;  /* 0xffffffc0ff0a8424 */ /* 0x000fe400078e00ff */
[----:B------:R-:W-:Y:S02]  /*0880*/  @!P1 FFMA R9, R3, 1.84467440737095516160e+19, RZ ;  /* 0x5f80000003099823 */ /* 0x000fe400000000ff */
[----:B------:R-:W-:-:S07]  /*0890*/  @!P1 VIADD R10, R10, 0x40 ;  /* 0x000000400a0a9836 */ /* 0x000fce0000000000 */
.L_x_13:
[----:B------:R-:W-:Y:S01]  /*08a0*/  LEA R0, R7, 0xc0800000, 0x17 ;  /* 0xc080000007007811 */ /* 0x000fe200078eb8ff */
[----:B------:R-:W-:Y:S01]  /*08b0*/  VIADD R6, R6, 0xffffff81 ;  /* 0xffffff8106067836 */ /* 0x000fe20000000000 */
[----:B------:R-:W-:Y:S03]  /*08c0*/  BSSY.RECONVERGENT B2, `(.L_x_18) ;  /* 0x0000035000027945 */ /* 0x000fe60003800200 */
[----:B------:R-:W-:Y:S01]  /*08d0*/  IMAD.IADD R9, R9, 0x1, -R0 ;  /* 0x0000000109097824 */ /* 0x000fe200078e0a00 */
[C---:B------:R-:W-:Y:S01]  /*08e0*/  IADD3 R7, PT, PT, R6.reuse, 0x7f, -R7 ;  /* 0x0000007f06077810 */ /* 0x040fe20007ffe807 */
[----:B------:R-:W-:Y:S02]  /*08f0*/  IMAD R0, R6, -0x800000, R8 ;  /* 0xff80000006007824 */ /* 0x000fe400078e0208 */
[----:B------:R-:W0:Y:S01]  /*0900*/  MUFU.RCP R3, R9 ;  /* 0x0000000900037308 */ /* 0x000e220000001000 */
[----:B------:R-:W-:Y:S01]  /*0910*/  FADD.FTZ R11, -R9, -RZ ;  /* 0x800000ff090b7221 */ /* 0x000fe20000010100 */
[----:B------:R-:W-:-:S03]  /*0920*/  IMAD.IADD R7, R7, 0x1, R10 ;  /* 0x0000000107077824 */ /* 0x000fc600078e020a */
[----:B0-----:R-:W-:-:S04]  /*0930*/  FFMA R12, R3, R11, 1 ;  /* 0x3f800000030c7423 */ /* 0x001fc8000000000b */
[----:B------:R-:W-:-:S04]  /*0940*/  FFMA R12, R3, R12, R3 ;  /* 0x0000000c030c7223 */ /* 0x000fc80000000003 */
[----:B------:R-:W-:-:S04]  /*0950*/  FFMA R3, R0, R12, RZ ;  /* 0x0000000c00037223 */ /* 0x000fc800000000ff */
[----:B------:R-:W-:-:S04]  /*0960*/  FFMA R8, R11, R3, R0 ;  /* 0x000000030b087223 */ /* 0x000fc80000000000 */
[----:B------:R-:W-:-:S04]  /*0970*/  FFMA R13, R12, R8, R3 ;  /* 0x000000080c0d7223 */ /* 0x000fc80000000003 */
[----:B------:R-:W-:-:S04]  /*0980*/  FFMA R8, R11, R13, R0 ;  /* 0x0000000d0b087223 */ /* 0x000fc80000000000 */
[----:B------:R-:W-:-:S05]  /*0990*/  FFMA R0, R12, R8, R13 ;  /* 0x000000080c007223 */ /* 0x000fca000000000d */
[----:B------:R-:W-:-:S04]  /*09a0*/  SHF.R.U32.HI R3, RZ, 0x17, R0 ;  /* 0x00000017ff037819 */ /* 0x000fc80000011600 */
[----:B------:R-:W-:-:S05]  /*09b0*/  LOP3.LUT R3, R3, 0xff, RZ, 0xc0, !PT ;  /* 0x000000ff03037812 */ /* 0x000fca00078ec0ff */
[----:B------:R-:W-:-:S04]  /*09c0*/  IMAD.IADD R9, R3, 0x1, R7 ;  /* 0x0000000103097824 */ /* 0x000fc800078e0207 */
[----:B------:R-:W-:-:S05]  /*09d0*/  VIADD R3, R9, 0xffffffff ;  /* 0xffffffff09037836 */ /* 0x000fca0000000000 */
[----:B------:R-:W-:-:S13]  /*09e0*/  ISETP.GE.U32.AND P0, PT, R3, 0xfe, PT ;  /* 0x000000fe0300780c */ /* 0x000fda0003f06070 */
[----:B------:R-:W-:Y:S05]  /*09f0*/  @!P0 BRA `(.L_x_19) ;  /* 0x0000000000808947 */ /* 0x000fea0003800000 */
[----:B------:R-:W-:-:S13]  /*0a00*/  ISETP.GT.AND P0, PT, R9, 0xfe, PT ;  /* 0x000000fe0900780c */ /* 0x000fda0003f04270 */
[----:B------:R-:W-:Y:S05]  /*0a10*/  @P0 BRA `(.L_x_20) ;  /* 0x00000000006c0947 */ /* 0x000fea0003800000 */
[----:B------:R-:W-:-:S13]  /*0a20*/  ISETP.GE.AND P0, PT, R9, 0x1, PT ;  /* 0x000000010900780c */ /* 0x000fda0003f06270 */
[----:B------:R-:W-:Y:S05]  /*0a30*/  @P0 BRA `(.L_x_21) ;  /* 0x0000000000740947 */ /* 0x000fea0003800000 */
[----:B------:R-:W-:Y:S02]  /*0a40*/  ISETP.GE.AND P0, PT, R9, -0x18, PT ;  /* 0xffffffe80900780c */ /* 0x000fe40003f06270 */
[----:B------:R-:W-:-:S11]  /*0a50*/  LOP3.LUT R0, R0, 0x80000000, RZ, 0xc0, !PT ;  /* 0x8000000000007812 */ /* 0x000fd600078ec0ff */
[----:B------:R-:W-:Y:S05]  /*0a60*/  @!P0 BRA `(.L_x_21) ;  /* 0x0000000000688947 */ /* 0x000fea0003800000 */
[CCC-:B------:R-:W-:Y:S01]  /*0a70*/  FFMA.RZ R3, R12.reuse, R8.reuse, R13.reuse ;  /* 0x000000080c037223 */ /* 0x1c0fe2000000c00d */
[CCC-:B------:R-:W-:Y:S01]  /*0a80*/  FFMA.RM R6, R12.reuse, R8.reuse, R13.reuse ;  /* 0x000000080c067223 */ /* 0x1c0fe2000000400d */
[C---:B------:R-:W-:Y:S02]  /*0a90*/  ISETP.NE.AND P2, PT, R9.reuse, RZ, PT ;  /* 0x000000ff0900720c */ /* 0x040fe40003f45270 */
[----:B------:R-:W-:Y:S02]  /*0aa0*/  ISETP.NE.AND P1, PT, R9, RZ, PT ;  /* 0x000000ff0900720c */ /* 0x000fe40003f25270 */
[----:B------:R-:W-:Y:S01]  /*0ab0*/  LOP3.LUT R7, R3, 0x7fffff, RZ, 0xc0, !PT ;  /* 0x007fffff03077812 */ /* 0x000fe200078ec0ff */
[----:B------:R-:W-:Y:S01]  /*0ac0*/  FFMA.RP R3, R12, R8, R13 ;  /* 0x000000080c037223 */ /* 0x000fe2000000800d */
[----:B------:R-:W-:Y:S02]  /*0ad0*/  VIADD R8, R9, 0x20 ;  /* 0x0000002009087836 */ /* 0x000fe40000000000 */
[----:B------:R-:W-:Y:S01]  /*0ae0*/  LOP3.LUT R7, R7, 0x800000, RZ, 0xfc, !PT ;  /* 0x0080000007077812 */ /* 0x000fe200078efcff */
[----:B------:R-:W-:Y:S01]  /*0af0*/  IMAD.MOV R9, RZ, RZ, -R9 ;  /* 0x000000ffff097224 */ /* 0x000fe200078e0a09 */
[----:B------:R-:W-:-:S02]  /*0b00*/  FSETP.NEU.FTZ.AND P0, PT, R3, R6, PT ;  /* 0x000000060300720b */ /* 0x000fc40003f1d000 */
[----:B------:R-:W-:Y:S02]  /*0b10*/  SHF.L.U32 R8, R7, R8, RZ ;  /* 0x0000000807087219 */ /* 0x000fe400000006ff */
[----:B------:R-:W-:Y:S02]  /*0b20*/  SEL R6, R9, RZ, P2 ;  /* 0x000000ff09067207 */ /* 0x000fe40001000000 */
[----:B------:R-:W-:Y:S02]  /*0b30*/  ISETP.NE.AND P1, PT, R8, RZ, P1 ;  /* 0x000000ff0800720c */ /* 0x000fe40000f25270 */
[----:B------:R-:W-:Y:S02]  /*0b40*/  SHF.R.U32.HI R6, RZ, R6, R7 ;  /* 0x00000006ff067219 */ /* 0x000fe40000011607 */
[----:B------:R-:W-:Y:S02]  /*0b50*/  PLOP3.LUT P0, PT, P0, P1, PT, 0xf8, 0x8f ;  /* 0x00000000008f781c */ /* 0x000fe40000703f70 */
[----:B------:R-:W-:-:S02]  /*0b60*/  SHF.R.U32.HI R8, RZ, 0x1, R6 ;  /* 0x00000001ff087819 */ /* 0x000fc40000011606 */
[----:B------:R-:W-:-:S04]  /*0b70*/  SEL R3, RZ, 0x1, !P0 ;  /* 0x00000001ff037807 */ /* 0x000fc80004000000 */
[----:B------:R-:W-:-:S04]  /*0b80*/  LOP3.LUT R3, R3, 0x1, R8, 0xf8, !PT ;  /* 0x0000000103037812 */ /* 0x000fc800078ef808 */
[----:B------:R-:W-:-:S05]  /*0b90*/  LOP3.LUT R3, R3, R6, RZ, 0xc0, !PT ;  /* 0x0000000603037212 */ /* 0x000fca00078ec0ff */
[----:B------:R-:W-:-:S05]  /*0ba0*/  IMAD.IADD R3, R8, 0x1, R3 ;  /* 0x0000000108037824 */ /* 0x000fca00078e0203 */
[----:B------:R-:W-:Y:S01]  /*0bb0*/  LOP3.LUT R0, R3, R0, RZ, 0xfc, !PT ;  /* 0x0000000003007212 */ /* 0x000fe200078efcff */
[----:B------:R-:W-:Y:S06]  /*0bc0*/  BRA `(.L_x_21) ;  /* 0x0000000000107947 */ /* 0x000fec0003800000 */
.L_x_20:
[----:B------:R-:W-:-:S04]  /*0bd0*/  LOP3.LUT R0, R0, 0x80000000, RZ, 0xc0, !PT ;  /* 0x8000000000007812 */ /* 0x000fc800078ec0ff */
[----:B------:R-:W-:Y:S01]  /*0be0*/  LOP3.LUT R0, R0, 0x7f800000, RZ, 0xfc, !PT ;  /* 0x7f80000000007812 */ /* 0x000fe200078efcff */
[----:B------:R-:W-:Y:S06]  /*0bf0*/  BRA `(.L_x_21) ;  /* 0x0000000000047947 */ /* 0x000fec0003800000 */
.L_x_19:
[----:B------:R-:W-:-:S07]  /*0c00*/  IMAD R0, R7, 0x800000, R0 ;  /* 0x0080000007007824 */ /* 0x000fce00078e0200 */
.L_x_21:
[----:B------:R-:W-:Y:S05]  /*0c10*/  BSYNC.RECONVERGENT B2 ;  /* 0x0000000000027941 */ /* 0x000fea0003800200 */
.L_x_18:
[----:B------:R-:W-:Y:S05]  /*0c20*/  BRA `(.L_x_22) ;  /* 0x0000000000207947 */ /* 0x000fea0003800000 */
.L_x_17:
[----:B------:R-:W-:-:S04]  /*0c30*/  LOP3.LUT R0, R9, 0x80000000, R8, 0x48, !PT ;  /* 0x8000000009007812 */ /* 0x000fc800078e4808 */
[----:B------:R-:W-:Y:S01]  /*0c40*/  LOP3.LUT R0, R0, 0x7f800000, RZ, 0xfc, !PT ;  /* 0x7f80000000007812 */ /* 0x000fe200078efcff */
[----:B------:R-:W-:Y:S06]  /*0c50*/  BRA `(.L_x_22) ;  /* 0x0000000000147947 */ /* 0x000fec0003800000 */
.L_x_16:
[----:B------:R-:W-:Y:S01]  /*0c60*/  LOP3.LUT R0, R9, 0x80000000, R8, 0x48, !PT ;  /* 0x8000000009007812 */ /* 0x000fe200078e4808 */
[----:B------:R-:W-:Y:S06]  /*0c70*/  BRA `(.L_x_22) ;  /* 0x00000000000c7947 */ /* 0x000fec0003800000 */
.L_x_15:
[----:B------:R-:W0:Y:S01]  /*0c80*/  MUFU.RSQ R0, -QNAN ;  /* 0xffc0000000007908 */ /* 0x000e220000001400 */
[----:B------:R-:W-:Y:S05]  /*0c90*/  BRA `(.L_x_22) ;  /* 0x0000000000047947 */ /* 0x000fea0003800000 */
.L_x_14:
[----:B------:R-:W-:-:S07]  /*0ca0*/  FADD.FTZ R0, R0, R3 ;  /* 0x0000000300007221 */ /* 0x000fce0000010000 */
.L_x_22:
[----:B------:R-:W-:Y:S05]  /*0cb0*/  BSYNC.RECONVERGENT B1 ;  /* 0x0000000000017941 */ /* 0x000fea0003800200 */
.L_x_12:
[----:B------:R-:W-:-:S04]  /*0cc0*/  IMAD.MOV.U32 R3, RZ, RZ, 0x0 ;  /* 0x00000000ff037424 */ /* 0x000fc800078e00ff */
[----:B0-----:R-:W-:Y:S05]  /*0cd0*/  RET.REL.NODEC R2 `(softmax) ;  /* 0xfffffff002c87950 */ /* 0x001fea0003c3ffff */
.L_x_23:
[----:B------:R-:W-:-:S00]  /*0ce0*/  BRA `(.L_x_23) ;  /* 0xfffffffc00fc7947 */ /* 0x000fc0000383ffff */
[----:B------:R-:W-:-:S00]  /*0cf0*/  NOP ;  /* 0x0000000000007918 */ /* 0x000fc00000000000 */
        /* <DEDUP_REMOVED lines=8> */
.L_x_31:


//--------------------- .text.relu_activation     --------------------------
	.section	.text.relu_activation,"ax",@progbits
	.align	128
        .global         relu_activation
        .type           relu_activation,@function
        .size           relu_activation,(.L_x_33 - relu_activation)
        .other          relu_activation,@"STO_CUDA_ENTRY STV_DEFAULT"
relu_activation:
.text.relu_activation:
[----:B------:R-:W-:Y:S01]  /*0000*/  LDC R1, c[0x0][0x37c] ;  /* 0x0000df00ff017b82 */ /* 0x000fe20000000800 */
[----:B------:R-:W0:Y:S07]  /*0010*/  S2R R0, SR_TID.X ;  /* 0x0000000000007919 */ /* 0x000e2e0000002100 */
[----:B------:R-:W0:Y:S01]  /*0020*/  S2UR UR4, SR_CTAID.X ;  /* 0x00000000000479c3 */ /* 0x000e220000002500 */
[----:B------:R-:W1:Y:S07]  /*0030*/  LDCU UR5, c[0x0][0x388] ;  /* 0x00007100ff0577ac */ /* 0x000e6e0008000800 */
[----:B------:R-:W0:Y:S02]  /*0040*/  LDC R5, c[0x0][0x360] ;  /* 0x0000d800ff057b82 */ /* 0x000e240000000800 */
[----:B0-----:R-:W-:-:S05]  /*0050*/  IMAD R5, R5, UR4, R0 ;  /* 0x0000000405057c24 */ /* 0x001fca000f8e0200 */
[----:B-1----:R-:W-:-:S13]  /*0060*/  ISETP.GE.AND P0, PT, R5, UR5, PT ;  /* 0x0000000505007c0c */ /* 0x002fda000bf06270 */
[----:B------:R-:W-:Y:S05]  /*0070*/  @P0 EXIT ;  /* 0x000000000000094d */ /* 0x000fea0003800000 */
[----:B------:R-:W0:Y:S01]  /*0080*/  LDC.64 R2, c[0x0][0x380] ;  /* 0x0000e000ff027b82 */ /* 0x000e220000000a00 */
[----:B------:R-:W1:Y:S01]  /*0090*/  LDCU.64 UR4, c[0x0][0x358] ;  /* 0x00006b00ff0477ac */ /* 0x000e620008000a00 */
[----:B0-----:R-:W-:-:S05]  /*00a0*/  IMAD.WIDE R2, R5, 0x4, R2 ;  /* 0x0000000405027825 */ /* 0x001fca00078e0202 */
[----:B-1----:R-:W2:Y:S02]  /*00b0*/  LDG.E R0, desc[UR4][R2.64] ;  /* 0x0000000402007981 */ /* 0x002ea4000c1e1900 */
[----:B--2---:R-:W-:-:S05]  /*00c0*/  FMNMX R5, RZ, R0, !PT ;  /* 0x00000000ff057209 */ /* 0x004fca0007800000 */
[----:B------:R-:W-:Y:S01]  /*00d0*/  STG.E desc[UR4][R2.64], R5 ;  /* 0x0000000502007986 */ /* 0x000fe2000c101904 */
[----:B------:R-:W-:Y:S05]  /*00e0*/  EXIT ;  /* 0x000000000000794d */ /* 0x000fea0003800000 */
.L_x_24:
        /* <DEDUP_REMOVED lines=9> */
.L_x_33:


//--------------------- .text.matrix_multiply     --------------------------
	.section	.text.matrix_multiply,"ax",@progbits
	.align	128
        .global         matrix_multiply
        .type           matrix_multiply,@function
        .size           matrix_multiply,(.L_x_34 - matrix_multiply)
        .other          matrix_multiply,@"STO_CUDA_ENTRY STV_DEFAULT"
matrix_multiply:
.text.matrix_multiply:
[----:B------:R-:W-:Y:S01]  /*0000*/  LDC R1, c[0x0][0x37c] ;  /* 0x0000df00ff017b82 */ /* 0x000fe20000000800 */
[----:B------:R-:W0:Y:S07]  /*0010*/  S2R R5, SR_TID.X ;  /* 0x0000000000057919 */ /* 0x000e2e0000002100 */
[----:B------:R-:W1:Y:S01]  /*0020*/  LDC R19, c[0x0][0x364] ;  /* 0x0000d900ff137b82 */ /* 0x000e620000000800 */
[----:B------:R-:W1:Y:S07]  /*0030*/  S2R R4, SR_TID.Y ;  /* 0x0000000000047919 */ /* 0x000e6e0000002200 */
[----:B------:R-:W0:Y:S08]  /*0040*/  S2UR UR5, SR_CTAID.X ;  /* 0x00000000000579c3 */ /* 0x000e300000002500 */
[----:B------:R-:W0:Y:S08]  /*0050*/  LDC R0, c[0x0][0x360] ;  /* 0x0000d800ff007b82 */ /* 0x000e300000000800 */
[----:B------:R-:W1:Y:S08]  /*0060*/  S2UR UR4, SR_CTAID.Y ;  /* 0x00000000000479c3 */ /* 0x000e700000002600 */
[----:B------:R-:W2:Y:S01]  /*0070*/  LDC.64 R2, c[0x0][0x398] ;  /* 0x0000e600ff027b82 */ /* 0x000ea20000000a00 */
[----:B0-----:R-:W-:-:S02]  /*0080*/  IMAD R0, R0, UR5, R5 ;  /* 0x0000000500007c24 */ /* 0x001fc4000f8e0205 */
[----:B-1----:R-:W-:-:S03]  /*0090*/  IMAD R19, R19, UR4, R4 ;  /* 0x0000000413137c24 */ /* 0x002fc6000f8e0204 */
[----:B--2---:R-:W-:-:S04]  /*00a0*/  ISETP.GE.AND P0, PT, R0, R3, PT ;  /* 0x000000030000720c */ /* 0x004fc80003f06270 */
[----:B------:R-:W-:-:S13]  /*00b0*/  ISETP.GE.OR P0, PT, R19, R2, P0 ;  /* 0x000000021300720c */ /* 0x000fda0000706670 */
[----:B------:R-:W-:Y:S05]  /*00c0*/  @P0 EXIT ;  /* 0x000000000000094d */ /* 0x000fea0003800000 */
[----:B------:R-:W0:Y:S01]  /*00d0*/  LDC R2, c[0x0][0x3a0] ;  /* 0x0000e800ff027b82 */ /* 0x000e220000000800 */
[----:B------:R-:W1:Y:S01]  /*00e0*/  LDCU.64 UR4, c[0x0][0x358] ;  /* 0x00006b00ff0477ac */ /* 0x000e620008000a00 */
[----:B------:R-:W-:Y:S01]  /*00f0*/  HFMA2 R24, -RZ, RZ, 0, 0 ;  /* 0x00000000ff187431 */ /* 0x000fe200000001ff */
[----:B0-----:R-:W-:-:S13]  /*0100*/  ISETP.GE.AND P0, PT, R2, 0x1, PT ;  /* 0x000000010200780c */ /* 0x001fda0003f06270 */
[----:B-1----:R-:W-:Y:S05]  /*0110*/  @!P0 BRA `(.L_x_25) ;  /* 0x0000000400e08947 */ /* 0x002fea0003800000 */
[C---:B------:R-:W-:Y:S01]  /*0120*/  ISETP.GE.U32.AND P1, PT, R2.reuse, 0x8, PT ;  /* 0x000000080200780c */ /* 0x040fe20003f26070 */
[----:B------:R-:W-:Y:S01]  /*0130*/  IMAD R20, R19, R2, RZ ;  /* 0x0000000213147224 */ /* 0x000fe200078e02ff */
[----:B------:R-:W-:Y:S02]  /*0140*/  LOP3.LUT R27, R2, 0x7, RZ, 0xc0, !PT ;  /* 0x00000007021b7812 */ /* 0x000fe400078ec0ff */
[----:B------:R-:W-:Y:S02]  /*0150*/  MOV R24, RZ ;  /* 0x000000ff00187202 */ /* 0x000fe40000000f00 */
[----:B------:R-:W-:Y:S02]  /*0160*/  ISETP.NE.AND P0, PT, R27, RZ, PT ;  /* 0x000000ff1b00720c */ /* 0x000fe40003f05270 */
[----:B------:R-:W-:-:S05]  /*0170*/  MOV R21, RZ ;  /* 0x000000ff00157202 */ /* 0x000fca0000000f00 */
[----:B------:R-:W-:Y:S06]  /*0180*/  @!P1 BRA `(.L_x_26) ;  /* 0x0000000000c49947 */ /* 0x000fec0003800000 */
[----:B------:R-:W0:Y:S01]  /*0190*/  LDC.64 R4, c[0x0][0x380] ;  /* 0x0000e000ff047b82 */ /* 0x000e220000000a00 */
[----:B------:R-:W-:Y:S02]  /*01a0*/  LOP3.LUT R21, R2, 0x7ffffff8, RZ, 0xc0, !PT ;  /* 0x7ffffff802157812 */ /* 0x000fe400078ec0ff */
[----:B------:R-:W-:Y:S02]  /*01b0*/  MOV R24, RZ ;  /* 0x000000ff00187202 */ /* 0x000fe40000000f00 */
[----:B------:R-:W-:Y:S02]  /*01c0*/  MOV R18, R0 ;  /* 0x0000000000127202 */ /* 0x000fe40000000f00 */
[----:B------:R-:W-:Y:S01]  /*01d0*/  IADD3 R22, PT, PT, -R21, RZ, RZ ;  /* 0x000000ff15167210 */ /* 0x000fe20007ffe1ff */
[----:B0-----:R-:W-:-:S03]  /*01e0*/  IMAD.WIDE.U32 R4, R20, 0x4, R4 ;  /* 0x0000000414047825 */ /* 0x001fc600078e0004 */
[----:B------:R-:W-:-:S04]  /*01f0*/  IADD3 R6, P1, PT, R4, 0x10, RZ ;  /* 0x0000001004067810 */ /* 0x000fc80007f3e0ff */
[----:B------:R-:W-:-:S09]  /*0200*/  IADD3.X R7, PT, PT, RZ, R5, RZ, P1, !PT ;  /* 0x00000005ff077210 */ /* 0x000fd20000ffe4ff */
.L_x_27:
[----:B------:R-:W0:Y:S01]  /*0210*/  LDC.64 R16, c[0x0][0x388] ;  /* 0x0000e200ff107b82 */ /* 0x000e220000000a00 */
[----:B------:R-:W-:Y:S02]  /*0220*/  MOV R4, R6 ;  /* 0x0000000600047202 */ /* 0x000fe40000000f00 */
[----:B------:R-:W-:-:S05]  /*0230*/  MOV R5, R7 ;  /* 0x0000000700057202 */ /* 0x000fca0000000f00 */
[----:B------:R-:W2:Y:S04]  /*0240*/  LDG.E R25, desc[UR4][R4.64+-0x10] ;  /* 0xfffff00404197981 */ /* 0x000ea8000c1e1900 */
[----:B------:R-:W3:Y:S04]  /*0250*/  LDG.E R23, desc[UR4][R4.64+-0xc] ;  /* 0xfffff40404177981 */ /* 0x000ee8000c1e1900 */
[----:B------:R-:W4:Y:S04]  /*0260*/  LDG.E R29, desc[UR4][R4.64+-0x8] ;  /* 0xfffff804041d7981 */ /* 0x000f28000c1e1900 */
[----:B------:R-:W5:Y:S01]  /*0270*/  LDG.E R28, desc[UR4][R4.64+-0x4] ;  /* 0xfffffc04041c7981 */ /* 0x000f62000c1e1900 */
[----:B0-----:R-:W-:-:S05]  /*0280*/  IMAD.WIDE R16, R18, 0x4, R16 ;  /* 0x0000000412107825 */ /* 0x001fca00078e0210 */
[----:B------:R0:W2:Y:S01]  /*0290*/  LDG.E R26, desc[UR4][R16.64] ;  /* 0x00000004101a7981 */ /* 0x0000a2000c1e1900 */
[----:B------:R-:W-:-:S04]  /*02a0*/  IMAD.WIDE R14, R3, 0x4, R16 ;  /* 0x00000004030e7825 */ /* 0x000fc800078e0210 */
[C---:B------:R-:W-:Y:S02]  /*02b0*/  IMAD.WIDE R6, R3.reuse, 0x4, R14 ;  /* 0x0000000403067825 */ /* 0x040fe400078e020e */
[----:B------:R-:W3:Y:S02]  /*02c0*/  LDG.E R14, desc[UR4][R14.64] ;  /* 0x000000040e0e7981 */ /* 0x000ee4000c1e1900 */
[C---:B------:R-:W-:Y:S02]  /*02d0*/  IMAD.WIDE R10, R3.reuse, 0x4, R6 ;  /* 0x00000004030a7825 */ /* 0x040fe400078e0206 */
[----:B------:R-:W4:Y:S02]  /*02e0*/  LDG.E R6, desc[UR4][R6.64] ;  /* 0x0000000406067981 */ /* 0x000f24000c1e1900 */
[C---:B------:R-:W-:Y:S02]  /*02f0*/  IMAD.WIDE R8, R3.reuse, 0x4, R10 ;  /* 0x0000000403087825 */ /* 0x040fe400078e020a */
[----:B------:R-:W5:Y:S02]  /*0300*/  LDG.E R10, desc[UR4][R10.64] ;  /* 0x000000040a0a7981 */ /* 0x000f64000c1e1900 */
[----:B------:R-:W-:-:S02]  /*0310*/  IMAD.WIDE R12, R3, 0x4, R8 ;  /* 0x00000004030c7825 */ /* 0x000fc400078e0208 */
[----:B------:R-:W5:Y:S04]  /*0320*/  LDG.E R7, desc[UR4][R4.64] ;  /* 0x0000000404077981 */ /* 0x000f68000c1e1900 */
[----:B------:R-:W5:Y:S01]  /*0330*/  LDG.E R8, desc[UR4][R8.64] ;  /* 0x0000000408087981 */ /* 0x000f62000c1e1900 */
[----:B0-----:R-:W-:-:S03]  /*0340*/  IMAD.WIDE R16, R3, 0x4, R12 ;  /* 0x0000000403107825 */ /* 0x001fc600078e020c */
[----:B------:R-:W5:Y:S04]  /*0350*/  LDG.E R12, desc[UR4][R12.64] ;  /* 0x000000040c0c7981 */ /* 0x000f68000c1e1900 */
[----:B------:R-:W5:Y:S04]  /*0360*/  LDG.E R15, desc[UR4][R16.64] ;  /* 0x00000004100f7981 */ /* 0x000f68000c1e1900 */
[----:B------:R-:W5:Y:S04]  /*0370*/  LDG.E R9, desc[UR4][R4.64+0x4] ;  /* 0x0000040404097981 */ /* 0x000f68000c1e1900 */
[----:B------:R-:W5:Y:S01]  /*0380*/  LDG.E R11, desc[UR4][R4.64+0xc] ;  /* 0x00000c04040b7981 */ /* 0x000f62000c1e1900 */
[----:B--2---:R-:W-:Y:S01]  /*0390*/  FFMA R26, R25, R26, R24 ;  /* 0x0000001a191a7223 */ /* 0x004fe20000000018 */
[----:B------:R-:W-:-:S02]  /*03a0*/  IMAD.WIDE R24, R3, 0x4, R16 ;  /* 0x0000000403187825 */ /* 0x000fc400078e0210 */
[----:B------:R-:W2:Y:S04]  /*03b0*/  LDG.E R16, desc[UR4][R4.64+0x8] ;  /* 0x0000080404107981 */ /* 0x000ea8000c1e1900 */
[----:B------:R-:W2:Y:S01]  /*03c0*/  LDG.E R24, desc[UR4][R24.64] ;  /* 0x0000000418187981 */ /* 0x000ea2000c1e1900 */
[----:B---3--:R-:W-:Y:S01]  /*03d0*/  FFMA R14, R23, R14, R26 ;  /* 0x0000000e170e7223 */ /* 0x008fe2000000001a */
[----:B------:R-:W-:-:S03]  /*03e0*/  IADD3 R22, PT, PT, R22, 0x8, RZ ;  /* 0x0000000816167810 */ /* 0x000fc60007ffe0ff */
[----:B----4-:R-:W-:Y:S01]  /*03f0*/  FFMA R29, R29, R6, R14 ;  /* 0x000000061d1d7223 */ /* 0x010fe2000000000e */
[----:B------:R-:W-:-:S03]  /*0400*/  ISETP.NE.AND P1, PT, R22, RZ, PT ;  /* 0x000000ff1600720c */ /* 0x000fc60003f25270 */
[----:B-----5:R-:W-:Y:S01]  /*0410*/  FFMA R10, R28, R10, R29 ;  /* 0x0000000a1c0a7223 */ /* 0x020fe2000000001d */
[----:B------:R-:W-:-:S03]  /*0420*/  IADD3 R6, P2, PT, R4, 0x20, RZ ;  /* 0x0000002004067810 */ /* 0x000fc60007f5e0ff */
[----:B------:R-:W-:Y:S01]  /*0430*/  FFMA R8, R7, R8, R10 ;  /* 0x0000000807087223 */ /* 0x000fe2000000000a */
[----:B------:R-:W-:Y:S02]  /*0440*/  IADD3.X R7, PT, PT, RZ, R5, RZ, P2, !PT ;  /* 0x00000005ff077210 */ /* 0x000fe400017fe4ff */
[----:B------:R-:W-:Y:S01]  /*0450*/  LEA R18, R3, R18, 0x3 ;  /* 0x0000001203127211 */ /* 0x000fe200078e18ff */
[----:B------:R-:W-:-:S04]  /*0460*/  FFMA R9, R9, R12, R8 ;  /* 0x0000000c09097223 */ /* 0x000fc80000000008 */
[----:B--2---:R-:W-:-:S04]  /*0470*/  FFMA R16, R16, R15, R9 ;  /* 0x0000000f10107223 */ /* 0x004fc80000000009 */
[----:B------:R-:W-:Y:S01]  /*0480*/  FFMA R24, R11, R24, R16 ;  /* 0x000000180b187223 */ /* 0x000fe20000000010 */
[----:B------:R-:W-:Y:S06]  /*0490*/  @P1 BRA `(.L_x_27) ;  /* 0xfffffffc005c1947 */ /* 0x000fec000383ffff */
.L_x_26:
[----:B------:R-:W-:Y:S05]  /*04a0*/  @!P0 BRA `(.L_x_25) ;  /* 0x0000000000fc8947 */ /* 0x000fea0003800000 */
[----:B------:R-:W-:Y:S02]  /*04b0*/  ISETP.GE.U32.AND P1, PT, R27, 0x4, PT ;  /* 0x000000041b00780c */ /* 0x000fe40003f26070 */
[----:B------:R-:W-:-:S04]  /*04c0*/  LOP3.LUT R16, R2, 0x3, RZ, 0xc0, !PT ;  /* 0x0000000302107812 */ /* 0x000fc800078ec0ff */
[----:B------:R-:W-:-:S07]  /*04d0*/  ISETP.NE.AND P0, PT, R16, RZ, PT ;  /* 0x000000ff1000720c */ /* 0x000fce0003f05270 */
[----:B------:R-:W-:Y:S06]  /*04e0*/  @!P1 BRA `(.L_x_28) ;  /* 0x00000000006c9947 */ /* 0x000fec0003800000 */
[----:B------:R-:W0:Y:S01]  /*04f0*/  LDC.64 R6, c[0x0][0x388] ;  /* 0x0000e200ff067b82 */ /* 0x000e220000000a00 */
[----:B------:R-:W1:Y:S01]  /*0500*/  LDCU.64 UR6, c[0x0][0x380] ;  /* 0x00007000ff0677ac */ /* 0x000e620008000a00 */
[----:B------:R-:W-:Y:S01]  /*0510*/  IMAD R9, R21, R3, R0 ;  /* 0x0000000315097224 */ /* 0x000fe200078e0200 */
[CC--:B------:R-:W-:Y:S02]  /*0520*/  IADD3 R5, PT, PT, R20.reuse, R21.reuse, RZ ;  /* 0x0000001514057210 */ /* 0x0c0fe40007ffe0ff */
[----:B------:R-:W-:-:S03]  /*0530*/  IADD3 R10, P1, PT, R20, R21, RZ ;  /* 0x00000015140a7210 */ /* 0x000fc60007f3e0ff */
[----:B------:R-:W2:Y:S01]  /*0540*/  LDC.64 R14, c[0x0][0x380] ;  /* 0x0000e000ff0e7b82 */ /* 0x000ea20000000a00 */
[----:B0-----:R-:W-:-:S04]  /*0550*/  IMAD.WIDE R6, R9, 0x4, R6 ;  /* 0x0000000409067825 */ /* 0x001fc800078e0206 */
[----:B------:R-:W-:Y:S02]  /*0560*/  IMAD.WIDE R8, R3, 0x4, R6 ;  /* 0x0000000403087825 */ /* 0x000fe400078e0206 */
[----:B------:R-:W3:Y:S02]  /*0570*/  LDG.E R6, desc[UR4][R6.64] ;  /* 0x0000000406067981 */ /* 0x000ee4000c1e1900 */
[----:B--2---:R-:W-:Y:S01]  /*0580*/  IMAD.WIDE.U32 R14, R5, 0x4, R14 ;  /* 0x00000004050e7825 */ /* 0x004fe200078e000e */
[----:B------:R-:W-:Y:S02]  /*0590*/  IADD3.X R5, PT, PT, RZ, RZ, RZ, P1, !PT ;  /* 0x000000ffff057210 */ /* 0x000fe40000ffe4ff */
[----:B-1----:R-:W-:-:S03]  /*05a0*/  LEA R4, P1, R10, UR6, 0x2 ;  /* 0x000000060a047c11 */ /* 0x002fc6000f8210ff */
[----:B------:R-:W3:Y:S01]  /*05b0*/  LDG.E R15, desc[UR4][R14.64] ;  /* 0x000000040e0f7981 */ /* 0x000ee2000c1e1900 */
[----:B------:R-:W-:Y:S01]  /*05c0*/  LEA.HI.X R5, R10, UR7, R5, 0x2, P1 ;  /* 0x000000070a057c11 */ /* 0x000fe200088f1405 */
[C---:B------:R-:W-:Y:S02]  /*05d0*/  IMAD.WIDE R10, R3.reuse, 0x4, R8 ;  /* 0x00000004030a7825 */ /* 0x040fe400078e0208 */
[----:B------:R-:W2:Y:S04]  /*05e0*/  LDG.E R8, desc[UR4][R8.64] ;  /* 0x0000000408087981 */ /* 0x000ea8000c1e1900 */
[----:B------:R-:W2:Y:S01]  /*05f0*/  LDG.E R17, desc[UR4][R4.64+0x4] ;  /* 0x0000040404117981 */ /* 0x000ea2000c1e1900 */
[----:B------:R-:W-:-:S03]  /*0600*/  IMAD.WIDE R12, R3, 0x4, R10 ;  /* 0x00000004030c7825 */ /* 0x000fc600078e020a */
[----:B------:R-:W4:Y:S04]  /*0610*/  LDG.E R22, desc[UR4][R10.64] ;  /* 0x000000040a167981 */ /* 0x000f28000c1e1900 */
[----:B------:R-:W4:Y:S04]  /*0620*/  LDG.E R18, desc[UR4][R4.64+0x8] ;  /* 0x0000080404127981 */ /* 0x000f28000c1e1900 */
[----:B------:R-:W5:Y:S04]  /*0630*/  LDG.E R26, desc[UR4][R4.64+0xc] ;  /* 0x00000c04041a7981 */ /* 0x000f68000c1e1900 */
[----:B------:R-:W5:Y:S01]  /*0640*/  LDG.E R12, desc[UR4][R12.64] ;  /* 0x000000040c0c7981 */ /* 0x000f62000c1e1900 */
[----:B------:R-:W-:Y:S01]  /*0650*/  IADD3 R21, PT, PT, R21, 0x4, RZ ;  /* 0x0000000415157810 */ /* 0x000fe20007ffe0ff */
[----:B---3--:R-:W-:-:S04]  /*0660*/  FFMA R24, R15, R6, R24 ;  /* 0x000000060f187223 */ /* 0x008fc80000000018 */
[----:B--2---:R-:W-:-:S04]  /*0670*/  FFMA R17, R17, R8, R24 ;  /* 0x0000000811117223 */ /* 0x004fc80000000018 */
[----:B----4-:R-:W-:-:S04]  /*0680*/  FFMA R17, R18, R22, R17 ;  /* 0x0000001612117223 */ /* 0x010fc80000000011 */
[----:B-----5:R-:W-:-:S07]  /*0690*/  FFMA R24, R26, R12, R17 ;  /* 0x0000000c1a187223 */ /* 0x020fce0000000011 */
.L_x_28:
[----:B------:R-:W-:Y:S05]  /*06a0*/  @!P0 BRA `(.L_x_25) ;  /* 0x00000000007c8947 */ /* 0x000fea0003800000 */
[----:B------:R-:W-:Y:S01]  /*06b0*/  ISETP.NE.AND P1, PT, R16, 0x1, PT ;  /* 0x000000011000780c */ /* 0x000fe20003f25270 */
[----:B------:R-:W0:Y:S01]  /*06c0*/  LDC.64 R12, c[0x0][0x380] ;  /* 0x0000e000ff0c7b82 */ /* 0x000e220000000a00 */
[----:B------:R-:W-:-:S04]  /*06d0*/  LOP3.LUT R2, R2, 0x1, RZ, 0xc0, !PT ;  /* 0x0000000102027812 */ /* 0x000fc800078ec0ff */
[----:B------:R-:W-:-:S03]  /*06e0*/  ISETP.NE.U32.AND P0, PT, R2, 0x1, PT ;  /* 0x000000010200780c */ /* 0x000fc60003f05070 */
[----:B------:R-:W1:Y:S04]  /*06f0*/  LDC.64 R10, c[0x0][0x388] ;  /* 0x0000e200ff0a7b82 */ /* 0x000e680000000a00 */
[CC--:B------:R-:W-:Y:S02]  /*0700*/  @P1 IADD3 R15, PT, PT, R20.reuse, R21.reuse, RZ ;  /* 0x00000015140f1210 */ /* 0x0c0fe40007ffe0ff */
[----:B------:R-:W-:Y:S02]  /*0710*/  @P1 IADD3 R2, P2, PT, R20, R21, RZ ;  /* 0x0000001514021210 */ /* 0x000fe40007f5e0ff */
[----:B------:R-:W2:Y:S02]  /*0720*/  @P1 LDC.64 R4, c[0x0][0x380] ;  /* 0x0000e000ff041b82 */ /* 0x000ea40000000a00 */
[----:B------:R-:W-:-:S06]  /*0730*/  @P1 IADD3.X R14, PT, PT, RZ, RZ, RZ, P2, !PT ;  /* 0x000000ffff0e1210 */ /* 0x000fcc00017fe4ff */
[----:B------:R-:W3:Y:S01]  /*0740*/  LDC.64 R6, c[0x0][0x380] ;  /* 0x0000e000ff067b82 */ /* 0x000ee20000000a00 */
[----:B0-----:R-:W-:-:S04]  /*0750*/  @P1 IMAD.WIDE.U32 R12, R15, 0x4, R12 ;  /* 0x000000040f0c1825 */ /* 0x001fc800078e000c */
[C---:B------:R-:W-:Y:S01]  /*0760*/  @P1 IMAD R15, R21.reuse, R3, R0 ;  /* 0x00000003150f1224 */ /* 0x040fe200078e0200 */
[----:B------:R-:W-:Y:S01]  /*0770*/  @P1 IADD3 R21, PT, PT, R21, 0x2, RZ ;  /* 0x0000000215151810 */ /* 0x000fe20007ffe0ff */
[----:B------:R-:W4:Y:S01]  /*0780*/  @P1 LDG.E R13, desc[UR4][R12.64] ;  /* 0x000000040c0d1981 */ /* 0x000f22000c1e1900 */
[----:B------:R-:W0:Y:S01]  /*0790*/  LDC.64 R8, c[0x0][0x388] ;  /* 0x0000e200ff087b82 */ /* 0x000e220000000a00 */
[----:B-1----:R-:W-:Y:S01]  /*07a0*/  @P1 IMAD.WIDE R10, R15, 0x4, R10 ;  /* 0x000000040f0a1825 */ /* 0x002fe200078e020a */
[----:B------:R-:W-:Y:S02]  /*07b0*/  @!P0 IADD3 R17, PT, PT, R20, R21, RZ ;  /* 0x0000001514118210 */ /* 0x000fe40007ffe0ff */
[----:B--2---:R-:W-:Y:S01]  /*07c0*/  @P1 LEA R4, P2, R2, R4, 0x2 ;  /* 0x0000000402041211 */ /* 0x004fe200078410ff */
[----:B------:R-:W-:-:S03]  /*07d0*/  @!P0 IMAD R21, R21, R3, R0 ;  /* 0x0000000315158224 */ /* 0x000fc600078e0200 */
[----:B------:R-:W-:Y:S01]  /*07e0*/  @P1 LEA.HI.X R5, R2, R5, R14, 0x2, P2 ;  /* 0x0000000502051211 */ /* 0x000fe200010f140e */
[----:B------:R-:W-:Y:S01]  /*07f0*/  @P1 IMAD.WIDE R14, R3, 0x4, R10 ;  /* 0x00000004030e1825 */ /* 0x000fe200078e020a */
[----:B------:R-:W4:Y:S03]  /*0800*/  @P1 LDG.E R2, desc[UR4][R10.64] ;  /* 0x000000040a021981 */ /* 0x000f26000c1e1900 */
[----:B---3--:R-:W-:Y:S01]  /*0810*/  @!P0 IMAD.WIDE.U32 R6, R17, 0x4, R6 ;  /* 0x0000000411068825 */ /* 0x008fe200078e0006 */
[----:B------:R-:W2:Y:S04]  /*0820*/  @P1 LDG.E R5, desc[UR4][R4.64+0x4] ;  /* 0x0000040404051981 */ /* 0x000ea8000c1e1900 */
[----:B------:R-:W2:Y:S01]  /*0830*/  @P1 LDG.E R14, desc[UR4][R14.64] ;  /* 0x000000040e0e1981 */ /* 0x000ea2000c1e1900 */
[----:B0-----:R-:W-:-:S03]  /*0840*/  @!P0 IMAD.WIDE R8, R21, 0x4, R8 ;  /* 0x0000000415088825 */ /* 0x001fc600078e0208 */
[----:B------:R-:W3:Y:S04]  /*0850*/  @!P0 LDG.E R7, desc[UR4][R6.64] ;  /* 0x0000000406078981 */ /* 0x000ee8000c1e1900 */
[----:B------:R-:W3:Y:S01]  /*0860*/  @!P0 LDG.E R8, desc[UR4][R8.64] ;  /* 0x0000000408088981 */ /* 0x000ee2000c1e1900 */
[----:B----4-:R-:W-:-:S04]  /*0870*/  @P1 FFMA R2, R13, R2, R24 ;  /* 0x000000020d021223 */ /* 0x010fc80000000018 */
[----:B--2---:R-:W-:-:S04]  /*0880*/  @P1 FFMA R24, R5, R14, R2 ;  /* 0x0000000e05181223 */ /* 0x004fc80000000002 */
[----:B---3--:R-:W-:-:S07]  /*0890*/  @!P0 FFMA R24, R7, R8, R24 ;  /* 0x0000000807188223 */ /* 0x008fce0000000018 */
.L_x_25:
[----:B------:R-:W0:Y:S01]  /*08a0*/  LDC.64 R4, c[0x0][0x390] ;  /* 0x0000e400ff047b82 */ /* 0x000e220000000a00 */
[----:B------:R-:W-:-:S04]  /*08b0*/  IMAD R3, R19, R3, R0 ;  /* 0x0000000313037224 */ /* 0x000fc800078e0200 */
[----:B0-----:R-:W-:-:S05]  /*08c0*/  IMAD.WIDE R2, R3, 0x4, R4 ;  /* 0x0000000403027825 */ /* 0x001fca00078e0204 */
[----:B------:R-:W-:Y:S01]  /*08d0*/  STG.E desc[UR4][R2.64], R24 ;  /* 0x0000001802007986 */ /* 0x000fe2000c101904 */
[----:B------:R-:W-:Y:S05]  /*08e0*/  EXIT ;  /* 0x000000000000794d */ /* 0x000fea0003800000 */
.L_x_29:
        /* <DEDUP_REMOVED lines=9> */
.L_x_34:


//--------------------- .text.vector_add          --------------------------
	.section	.text.vector_add,"ax",@progbits
	.align	128
        .global         vector_add
        .type           vector_add,@function
        .size           vector_add,(.L_x_35 - vector_add)
        .other          vector_add,@"STO_CUDA_ENTRY STV_DEFAULT"
vector_add:
.text.vector_add:
        /* <DEDUP_REMOVED lines=9> */
[----:B------:R-:W1:Y:S07]  /*0090*/  LDCU.64 UR4, c[0x0][0x358] ;  /* 0x00006b00ff0477ac */ /* 0x000e6e0008000a00 */
[----:B------:R-:W2:Y:S08]  /*00a0*/  LDC.64 R4, c[0x0][0x388] ;  /* 0x0000e200ff047b82 */ /* 0x000eb00000000a00 */
[----:B------:R-:W3:Y:S01]  /*00b0*/  LDC.64 R6, c[0x0][0x390] ;  /* 0x0000e400ff067b82 */ /* 0x000ee20000000a00 */
[----:B0-----:R-:W-:-:S06]  /*00c0*/  IMAD.WIDE R2, R9, 0x4, R2 ;  /* 0x0000000409027825 */ /* 0x001fcc00078e0202 */
[----:B-1----:R-:W4:Y:S01]  /*00d0*/  LDG.E R2, desc[UR4][R2.64] ;  /* 0x0000000402027981 */ /* 0x002f22000c1e1900 */
[----:B--2---:R-:W-:-:S06]  /*00e0*/  IMAD.WIDE R4, R9, 0x4, R4 ;  /* 0x0000000409047825 */ /* 0x004fcc00078e0204 */
[----:B------:R-:W4:Y:S01]  /*00f0*/  LDG.E R5, desc[UR4][R4.64] ;  /* 0x0000000404057981 */ /* 0x000f22000c1e1900 */
[----:B---3--:R-:W-:-:S04]  /*0100*/  IMAD.WIDE R6, R9, 0x4, R6 ;  /* 0x0000000409067825 */ /* 0x008fc800078e0206 */
[----:B----4-:R-:W-:-:S05]  /*0110*/  FADD R9, R2, R5 ;  /* 0x0000000502097221 */ /* 0x010fca0000000000 */
[----:B------:R-:W-:Y:S01]  /*0120*/  STG.E desc[UR4][R6.64], R9 ;  /* 0x0000000906007986 */ /* 0x000fe2000c101904 */
[----:B------:R-:W-:Y:S05]  /*0130*/  EXIT ;  /* 0x000000000000794d */ /* 0x000fea0003800000 */
.L_x_30:
        /* <DEDUP_REMOVED lines=12> */
.L_x_35:


//--------------------- .nv.shared.softmax        --------------------------
	.section	.nv.shared.softmax,"aw",@nobits
	.sectionflags	@""
	.align	4
.nv.shared.softmax:
	.zero		1032


//--------------------- .nv.shared.reserved.0     --------------------------
	.section	.nv.shared.reserved.0,"aw",@nobits
	.weak		__nv_reservedSMEM_offset_0_alias
	.size		__nv_reservedSMEM_offset_0_alias, 0, 64
	.other		__nv_reservedSMEM_offset_0_alias,@"STO_CUDA_RESERVED_SHARED STV_DEFAULT"
__nv_reservedSMEM_offset_0_alias:
	.zero		0
	.zero		64


//--------------------- .nv.constant0.softmax     --------------------------
	.section	.nv.constant0.softmax,"a",@progbits
	.sectionflags	@""
	.align	4
.nv.constant0.softmax:
	.zero		916


//--------------------- .nv.constant0.relu_activation --------------------------
	.section	.nv.constant0.relu_activation,"a",@progbits
	.sectionflags	@""
	.align	4
.nv.constant0.relu_activation:
	.zero		908


//--------------------- .nv.constant0.matrix_multiply --------------------------
	.section	.nv.constant0.matrix_multiply,"a",@progbits
	.sectionflags	@""
	.align	4
.nv.constant0.matrix_multiply:
	.zero		932


//--------------------- .nv.constant0.vector_add  --------------------------
	.section	.nv.constant0.vector_add,"a",@progbits
	.sectionflags	@""
	.align	4
.nv.constant0.vector_add:
	.zero		924


//--------------------- SYMBOLS --------------------------

	.type		.nv.reservedSmem.offset0,@object
	.size		.nv.reservedSmem.offset0,0x4
	.type		.nv.reservedSmem.cap,@object
	.size		.nv.reservedSmem.cap,0x4
